//
// Generated by NVIDIA NVVM Compiler
//
// Compiler Build ID: CL-36424714
// Cuda compilation tools, release 13.0, V13.0.88
// Based on NVVM 20.0.0
//

.version 9.0
.target sm_100
.address_size 64

	// .globl	long_map_errcount
.extern .func __assertfail
(
	.param .b64 __assertfail_param_0,
	.param .b64 __assertfail_param_1,
	.param .b32 __assertfail_param_2,
	.param .b64 __assertfail_param_3,
	.param .b64 __assertfail_param_4
)
;
.global .align 1 .b8 __unnamed_1[44] = {118, 111, 105, 100, 32, 115, 117, 109, 40, 105, 110, 116, 32, 42, 44, 32, 105, 110, 116, 32, 42, 44, 32, 105, 110, 116, 32, 42, 44, 32, 105, 110, 116, 32, 42, 44, 32, 105, 110, 116, 32, 42, 41};
.global .align 1 .b8 __unnamed_2[41] = {118, 111, 105, 100, 32, 115, 117, 109, 108, 40, 105, 110, 116, 44, 32, 108, 111, 110, 103, 32, 42, 44, 32, 108, 111, 110, 103, 32, 42, 44, 32, 105, 110, 116, 44, 32, 105, 110, 116, 41};
.global .align 1 .b8 $str[31] = {106, 117, 109, 112, 32, 61, 61, 32, 98, 108, 111, 99, 107, 68, 105, 109, 46, 120, 32, 42, 32, 103, 114, 105, 100, 68, 105, 109, 46, 120};
.global .align 1 .b8 $str$1[27] = {47, 116, 109, 112, 47, 115, 97, 115, 115, 95, 99, 117, 95, 109, 108, 100, 95, 114, 51, 56, 112, 47, 107, 46, 99, 117};

.visible .entry long_map_errcount(
	.param .u32 long_map_errcount_param_0,
	.param .u64 .ptr .align 1 long_map_errcount_param_1,
	.param .u64 .ptr .align 1 long_map_errcount_param_2
)
{
	.reg .pred 	%p<3>;
	.reg .b32 	%r<6>;
	.reg .b64 	%rd<14>;

	ld.param.u32 	%r2, [long_map_errcount_param_0];
	ld.param.u64 	%rd2, [long_map_errcount_param_1];
	ld.param.u64 	%rd3, [long_map_errcount_param_2];
	cvta.to.global.u64 	%rd1, %rd3;
	mov.u32 	%r3, %ctaid.x;
	mov.u32 	%r4, %ntid.x;
	mov.u32 	%r5, %tid.x;
	mad.lo.s32 	%r1, %r3, %r4, %r5;
	setp.ge.s32 	%p1, %r1, %r2;
	@%p1 bra 	$L__BB0_4;
	cvta.to.global.u64 	%rd4, %rd2;
	mul.wide.s32 	%rd5, %r1, 8;
	add.s64 	%rd6, %rd4, %rd5;
	ld.global.u64 	%rd7, [%rd6];
	setp.lt.s64 	%p2, %rd7, 100001;
	@%p2 bra 	$L__BB0_3;
	add.s64 	%rd12, %rd1, %rd5;
	mov.b64 	%rd13, 0;
	st.global.u64 	[%rd12], %rd13;
	bra.uni 	$L__BB0_4;
$L__BB0_3:
	add.s64 	%rd9, %rd1, %rd5;
	mov.b64 	%rd10, 1;
	st.global.u64 	[%rd9], %rd10;
$L__BB0_4:
	ret;

}
	// .globl	int_map_errcount
.visible .entry int_map_errcount(
	.param .u32 int_map_errcount_param_0,
	.param .u64 .ptr .align 1 int_map_errcount_param_1,
	.param .u64 .ptr .align 1 int_map_errcount_param_2
)
{
	.reg .pred 	%p<3>;
	.reg .b32 	%r<10>;
	.reg .b64 	%rd<11>;

	ld.param.u32 	%r2, [int_map_errcount_param_0];
	ld.param.u64 	%rd2, [int_map_errcount_param_1];
	ld.param.u64 	%rd3, [int_map_errcount_param_2];
	cvta.to.global.u64 	%rd1, %rd3;
	mov.u32 	%r3, %ctaid.x;
	mov.u32 	%r4, %ntid.x;
	mov.u32 	%r5, %tid.x;
	mad.lo.s32 	%r1, %r3, %r4, %r5;
	setp.ge.s32 	%p1, %r1, %r2;
	@%p1 bra 	$L__BB1_4;
	cvta.to.global.u64 	%rd4, %rd2;
	mul.wide.s32 	%rd5, %r1, 4;
	add.s64 	%rd6, %rd4, %rd5;
	ld.global.u32 	%r6, [%rd6];
	add.s32 	%r7, %r6, -50;
	setp.gt.u32 	%p2, %r7, 29;
	@%p2 bra 	$L__BB1_3;
	add.s64 	%rd10, %rd1, %rd5;
	mov.b32 	%r9, 0;
	st.global.u32 	[%rd10], %r9;
	bra.uni 	$L__BB1_4;
$L__BB1_3:
	add.s64 	%rd8, %rd1, %rd5;
	mov.b32 	%r8, 1;
	st.global.u32 	[%rd8], %r8;
$L__BB1_4:
	ret;

}
	// .globl	sum
.visible .entry sum(
	.param .u64 .ptr .align 1 sum_param_0,
	.param .u64 .ptr .align 1 sum_param_1,
	.param .u64 .ptr .align 1 sum_param_2,
	.param .u64 .ptr .align 1 sum_param_3,
	.param .u64 .ptr .align 1 sum_param_4
)
{
	.reg .pred 	%p<23>;
	.reg .b32 	%r<187>;
	.reg .b64 	%rd<97>;

	ld.param.u64 	%rd49, [sum_param_0];
	ld.param.u64 	%rd50, [sum_param_1];
	ld.param.u64 	%rd48, [sum_param_2];
	ld.param.u64 	%rd51, [sum_param_3];
	cvta.to.global.u64 	%rd1, %rd50;
	cvta.to.global.u64 	%rd2, %rd49;
	cvta.to.global.u64 	%rd52, %rd51;
	mov.u32 	%r32, %tid.x;
	cvt.u64.u32 	%rd3, %r32;
	mov.u32 	%r33, %ctaid.x;
	mov.u32 	%r1, %ntid.x;
	mul.wide.u32 	%rd4, %r33, %r1;
	add.s64 	%rd5, %rd4, %rd3;
	ld.global.u32 	%r34, [%rd52];
	setp.ne.s32 	%p1, %r34, 0;
	@%p1 bra 	$L__BB2_18;
	ld.global.u32 	%r168, [%rd2];
	cvt.s64.s32 	%rd60, %r168;
	setp.ge.s64 	%p12, %rd5, %rd60;
	@%p12 bra 	$L__BB2_33;
	mov.u32 	%r106, %nctaid.x;
	mul.lo.s32 	%r107, %r1, %r106;
	setp.eq.s32 	%p13, %r107, 16384;
	@%p13 bra 	$L__BB2_4;
	mov.u64 	%rd61, $str;
	cvta.global.u64 	%rd62, %rd61;
	mov.u64 	%rd63, $str$1;
	cvta.global.u64 	%rd64, %rd63;
	mov.u64 	%rd65, __unnamed_1;
	cvta.global.u64 	%rd66, %rd65;
	{ // callseq 0, 0
	.param .b64 param0;
	st.param.b64 	[param0], %rd62;
	.param .b64 param1;
	st.param.b64 	[param1], %rd64;
	.param .b32 param2;
	st.param.b32 	[param2], 39;
	.param .b64 param3;
	st.param.b64 	[param3], %rd66;
	.param .b64 param4;
	st.param.b64 	[param4], 1;
	call.uni 
	__assertfail, 
	(
	param0, 
	param1, 
	param2, 
	param3, 
	param4
	);
	} // callseq 0
	ld.global.u32 	%r168, [%rd2];
$L__BB2_4:
	cvt.s64.s32 	%rd6, %r168;
	setp.ge.s64 	%p14, %rd5, %rd6;
	mov.b32 	%r177, 0;
	@%p14 bra 	$L__BB2_17;
	add.s64 	%rd67, %rd5, 16384;
	max.u64 	%rd68, %rd67, %rd6;
	not.b64 	%rd69, %rd4;
	add.s64 	%rd70, %rd68, %rd69;
	sub.s64 	%rd71, %rd70, %rd3;
	shr.u64 	%rd72, %rd71, 14;
	add.s64 	%rd7, %rd72, 1;
	and.b64  	%rd8, %rd7, 15;
	setp.lt.u64 	%p15, %rd71, 245760;
	mov.b32 	%r177, 0;
	mov.u64 	%rd85, %rd5;
	@%p15 bra 	$L__BB2_8;
	and.b64  	%rd83, %rd7, 2251799813685232;
	shl.b64 	%rd73, %rd5, 2;
	add.s64 	%rd74, %rd73, %rd1;
	add.s64 	%rd82, %rd74, 524288;
	mov.b32 	%r177, 0;
	mov.u64 	%rd85, %rd5;
$L__BB2_7:
	.pragma "nounroll";
	ld.global.u32 	%r112, [%rd82+-524288];
	add.s32 	%r113, %r112, %r177;
	ld.global.u32 	%r114, [%rd82+-458752];
	add.s32 	%r115, %r114, %r113;
	ld.global.u32 	%r116, [%rd82+-393216];
	add.s32 	%r117, %r116, %r115;
	ld.global.u32 	%r118, [%rd82+-327680];
	add.s32 	%r119, %r118, %r117;
	ld.global.u32 	%r120, [%rd82+-262144];
	add.s32 	%r121, %r120, %r119;
	ld.global.u32 	%r122, [%rd82+-196608];
	add.s32 	%r123, %r122, %r121;
	ld.global.u32 	%r124, [%rd82+-131072];
	add.s32 	%r125, %r124, %r123;
	ld.global.u32 	%r126, [%rd82+-65536];
	add.s32 	%r127, %r126, %r125;
	ld.global.u32 	%r128, [%rd82];
	add.s32 	%r129, %r128, %r127;
	ld.global.u32 	%r130, [%rd82+65536];
	add.s32 	%r131, %r130, %r129;
	ld.global.u32 	%r132, [%rd82+131072];
	add.s32 	%r133, %r132, %r131;
	ld.global.u32 	%r134, [%rd82+196608];
	add.s32 	%r135, %r134, %r133;
	ld.global.u32 	%r136, [%rd82+262144];
	add.s32 	%r137, %r136, %r135;
	ld.global.u32 	%r138, [%rd82+327680];
	add.s32 	%r139, %r138, %r137;
	ld.global.u32 	%r140, [%rd82+393216];
	add.s32 	%r141, %r140, %r139;
	ld.global.u32 	%r142, [%rd82+458752];
	add.s32 	%r177, %r142, %r141;
	add.s64 	%rd85, %rd85, 262144;
	add.s64 	%rd83, %rd83, -16;
	add.s64 	%rd82, %rd82, 1048576;
	setp.ne.s64 	%p16, %rd83, 0;
	@%p16 bra 	$L__BB2_7;
$L__BB2_8:
	setp.eq.s64 	%p17, %rd8, 0;
	@%p17 bra 	$L__BB2_17;
	and.b64  	%rd18, %rd7, 7;
	setp.lt.u64 	%p18, %rd8, 8;
	@%p18 bra 	$L__BB2_11;
	shl.b64 	%rd75, %rd85, 2;
	add.s64 	%rd76, %rd1, %rd75;
	ld.global.u32 	%r144, [%rd76];
	add.s32 	%r145, %r144, %r177;
	ld.global.u32 	%r146, [%rd76+65536];
	add.s32 	%r147, %r146, %r145;
	ld.global.u32 	%r148, [%rd76+131072];
	add.s32 	%r149, %r148, %r147;
	ld.global.u32 	%r150, [%rd76+196608];
	add.s32 	%r151, %r150, %r149;
	ld.global.u32 	%r152, [%rd76+262144];
	add.s32 	%r153, %r152, %r151;
	ld.global.u32 	%r154, [%rd76+327680];
	add.s32 	%r155, %r154, %r153;
	ld.global.u32 	%r156, [%rd76+393216];
	add.s32 	%r157, %r156, %r155;
	ld.global.u32 	%r158, [%rd76+458752];
	add.s32 	%r177, %r158, %r157;
	add.s64 	%rd85, %rd85, 131072;
$L__BB2_11:
	setp.eq.s64 	%p19, %rd18, 0;
	@%p19 bra 	$L__BB2_17;
	and.b64  	%rd21, %rd7, 3;
	setp.lt.u64 	%p20, %rd18, 4;
	@%p20 bra 	$L__BB2_14;
	shl.b64 	%rd77, %rd85, 2;
	add.s64 	%rd78, %rd1, %rd77;
	ld.global.u32 	%r160, [%rd78];
	add.s32 	%r161, %r160, %r177;
	ld.global.u32 	%r162, [%rd78+65536];
	add.s32 	%r163, %r162, %r161;
	ld.global.u32 	%r164, [%rd78+131072];
	add.s32 	%r165, %r164, %r163;
	ld.global.u32 	%r166, [%rd78+196608];
	add.s32 	%r177, %r166, %r165;
	add.s64 	%rd85, %rd85, 65536;
$L__BB2_14:
	setp.eq.s64 	%p21, %rd21, 0;
	@%p21 bra 	$L__BB2_17;
	shl.b64 	%rd79, %rd85, 2;
	add.s64 	%rd89, %rd1, %rd79;
	neg.s64 	%rd88, %rd21;
$L__BB2_16:
	.pragma "nounroll";
	ld.global.u32 	%r167, [%rd89];
	add.s32 	%r177, %r167, %r177;
	add.s64 	%rd89, %rd89, 65536;
	add.s64 	%rd88, %rd88, 1;
	setp.ne.s64 	%p22, %rd88, 0;
	@%p22 bra 	$L__BB2_16;
$L__BB2_17:
	shl.b64 	%rd80, %rd5, 2;
	add.s64 	%rd81, %rd1, %rd80;
	st.global.u32 	[%rd81], %r177;
	bra.uni 	$L__BB2_33;
$L__BB2_18:
	setp.ne.s64 	%p2, %rd5, 0;
	@%p2 bra 	$L__BB2_33;
	ld.global.u32 	%r18, [%rd2];
	min.s32 	%r36, %r18, 16384;
	cvt.s64.s32 	%rd30, %r36;
	setp.lt.s32 	%p3, %r18, 1;
	mov.b32 	%r186, 0;
	@%p3 bra 	$L__BB2_32;
	setp.lt.s32 	%p4, %r18, 16;
	mov.b32 	%r186, 0;
	mov.b64 	%rd93, 0;
	@%p4 bra 	$L__BB2_23;
	and.b64  	%rd93, %rd30, 32752;
	add.s64 	%rd90, %rd1, 32;
	mov.b32 	%r186, 0;
	mov.u64 	%rd91, %rd93;
$L__BB2_22:
	.pragma "nounroll";
	ld.global.u32 	%r40, [%rd90+-32];
	add.s32 	%r41, %r40, %r186;
	ld.global.u32 	%r42, [%rd90+-28];
	add.s32 	%r43, %r42, %r41;
	ld.global.u32 	%r44, [%rd90+-24];
	add.s32 	%r45, %r44, %r43;
	ld.global.u32 	%r46, [%rd90+-20];
	add.s32 	%r47, %r46, %r45;
	ld.global.u32 	%r48, [%rd90+-16];
	add.s32 	%r49, %r48, %r47;
	ld.global.u32 	%r50, [%rd90+-12];
	add.s32 	%r51, %r50, %r49;
	ld.global.u32 	%r52, [%rd90+-8];
	add.s32 	%r53, %r52, %r51;
	ld.global.u32 	%r54, [%rd90+-4];
	add.s32 	%r55, %r54, %r53;
	ld.global.u32 	%r56, [%rd90];
	add.s32 	%r57, %r56, %r55;
	ld.global.u32 	%r58, [%rd90+4];
	add.s32 	%r59, %r58, %r57;
	ld.global.u32 	%r60, [%rd90+8];
	add.s32 	%r61, %r60, %r59;
	ld.global.u32 	%r62, [%rd90+12];
	add.s32 	%r63, %r62, %r61;
	ld.global.u32 	%r64, [%rd90+16];
	add.s32 	%r65, %r64, %r63;
	ld.global.u32 	%r66, [%rd90+20];
	add.s32 	%r67, %r66, %r65;
	ld.global.u32 	%r68, [%rd90+24];
	add.s32 	%r69, %r68, %r67;
	ld.global.u32 	%r70, [%rd90+28];
	add.s32 	%r186, %r70, %r69;
	add.s64 	%rd91, %rd91, -16;
	add.s64 	%rd90, %rd90, 64;
	setp.ne.s64 	%p5, %rd91, 0;
	@%p5 bra 	$L__BB2_22;
$L__BB2_23:
	cvt.u32.u64 	%r71, %rd30;
	and.b32  	%r72, %r71, 15;
	setp.eq.s32 	%p6, %r72, 0;
	@%p6 bra 	$L__BB2_32;
	and.b32  	%r75, %r71, 8;
	setp.eq.s32 	%p7, %r75, 0;
	@%p7 bra 	$L__BB2_26;
	shl.b64 	%rd54, %rd93, 2;
	add.s64 	%rd55, %rd1, %rd54;
	ld.global.u32 	%r76, [%rd55];
	add.s32 	%r77, %r76, %r186;
	ld.global.u32 	%r78, [%rd55+4];
	add.s32 	%r79, %r78, %r77;
	ld.global.u32 	%r80, [%rd55+8];
	add.s32 	%r81, %r80, %r79;
	ld.global.u32 	%r82, [%rd55+12];
	add.s32 	%r83, %r82, %r81;
	ld.global.u32 	%r84, [%rd55+16];
	add.s32 	%r85, %r84, %r83;
	ld.global.u32 	%r86, [%rd55+20];
	add.s32 	%r87, %r86, %r85;
	ld.global.u32 	%r88, [%rd55+24];
	add.s32 	%r89, %r88, %r87;
	ld.global.u32 	%r90, [%rd55+28];
	add.s32 	%r186, %r90, %r89;
	add.s64 	%rd93, %rd93, 8;
$L__BB2_26:
	and.b32  	%r92, %r71, 7;
	setp.eq.s32 	%p8, %r92, 0;
	@%p8 bra 	$L__BB2_32;
	and.b32  	%r95, %r71, 4;
	setp.eq.s32 	%p9, %r95, 0;
	@%p9 bra 	$L__BB2_29;
	shl.b64 	%rd56, %rd93, 2;
	add.s64 	%rd57, %rd1, %rd56;
	ld.global.u32 	%r96, [%rd57];
	add.s32 	%r97, %r96, %r186;
	ld.global.u32 	%r98, [%rd57+4];
	add.s32 	%r99, %r98, %r97;
	ld.global.u32 	%r100, [%rd57+8];
	add.s32 	%r101, %r100, %r99;
	ld.global.u32 	%r102, [%rd57+12];
	add.s32 	%r186, %r102, %r101;
	add.s64 	%rd93, %rd93, 4;
$L__BB2_29:
	and.b32  	%r104, %r71, 3;
	setp.eq.s32 	%p10, %r104, 0;
	@%p10 bra 	$L__BB2_32;
	shl.b64 	%rd58, %rd93, 2;
	add.s64 	%rd96, %rd1, %rd58;
	and.b64  	%rd95, %rd30, 3;
$L__BB2_31:
	.pragma "nounroll";
	ld.global.u32 	%r105, [%rd96];
	add.s32 	%r186, %r105, %r186;
	add.s64 	%rd96, %rd96, 4;
	add.s64 	%rd95, %rd95, -1;
	setp.ne.s64 	%p11, %rd95, 0;
	@%p11 bra 	$L__BB2_31;
$L__BB2_32:
	cvta.to.global.u64 	%rd59, %rd48;
	st.global.u32 	[%rd59], %r186;
$L__BB2_33:
	ret;

}
	// .globl	suml
.visible .entry suml(
	.param .u32 suml_param_0,
	.param .u64 .ptr .align 1 suml_param_1,
	.param .u64 .ptr .align 1 suml_param_2,
	.param .u32 suml_param_3,
	.param .u32 suml_param_4
)
{
	.reg .pred 	%p<22>;
	.reg .b32 	%r<15>;
	.reg .b64 	%rd<258>;

	ld.param.u32 	%r2, [suml_param_0];
	ld.param.u64 	%rd74, [suml_param_1];
	ld.param.u64 	%rd73, [suml_param_2];
	ld.param.u32 	%r3, [suml_param_3];
	cvta.to.global.u64 	%rd1, %rd74;
	mov.u32 	%r4, %tid.x;
	cvt.u64.u32 	%rd2, %r4;
	mov.u32 	%r5, %ctaid.x;
	mov.u32 	%r1, %ntid.x;
	mul.wide.u32 	%rd3, %r5, %r1;
	add.s64 	%rd4, %rd3, %rd2;
	setp.ne.s32 	%p1, %r3, 0;
	@%p1 bra 	$L__BB3_17;
	cvt.s64.s32 	%rd5, %r2;
	setp.ge.s64 	%p12, %rd4, %rd5;
	@%p12 bra 	$L__BB3_32;
	mov.u32 	%r13, %nctaid.x;
	mul.lo.s32 	%r14, %r1, %r13;
	setp.eq.s32 	%p13, %r14, 16384;
	@%p13 bra 	$L__BB3_4;
	mov.u64 	%rd145, $str;
	cvta.global.u64 	%rd146, %rd145;
	mov.u64 	%rd147, $str$1;
	cvta.global.u64 	%rd148, %rd147;
	mov.u64 	%rd149, __unnamed_2;
	cvta.global.u64 	%rd150, %rd149;
	{ // callseq 1, 0
	.param .b64 param0;
	st.param.b64 	[param0], %rd146;
	.param .b64 param1;
	st.param.b64 	[param1], %rd148;
	.param .b32 param2;
	st.param.b32 	[param2], 64;
	.param .b64 param3;
	st.param.b64 	[param3], %rd150;
	.param .b64 param4;
	st.param.b64 	[param4], 1;
	call.uni 
	__assertfail, 
	(
	param0, 
	param1, 
	param2, 
	param3, 
	param4
	);
	} // callseq 1
$L__BB3_4:
	add.s64 	%rd153, %rd4, 16384;
	max.u64 	%rd154, %rd153, %rd5;
	not.b64 	%rd155, %rd3;
	add.s64 	%rd156, %rd154, %rd155;
	sub.s64 	%rd157, %rd156, %rd2;
	shr.u64 	%rd158, %rd157, 14;
	add.s64 	%rd6, %rd158, 1;
	and.b64  	%rd7, %rd6, 15;
	setp.lt.u64 	%p14, %rd157, 245760;
	mov.b64 	%rd241, 0;
	mov.u64 	%rd230, %rd4;
	@%p14 bra 	$L__BB3_7;
	and.b64  	%rd226, %rd6, 2251799813685232;
	shl.b64 	%rd160, %rd4, 3;
	add.s64 	%rd161, %rd160, %rd1;
	add.s64 	%rd225, %rd161, 1048576;
	mov.b64 	%rd241, 0;
	mov.u64 	%rd230, %rd4;
$L__BB3_6:
	.pragma "nounroll";
	ld.global.u64 	%rd162, [%rd225+-1048576];
	add.s64 	%rd163, %rd162, %rd241;
	ld.global.u64 	%rd164, [%rd225+-917504];
	add.s64 	%rd165, %rd164, %rd163;
	ld.global.u64 	%rd166, [%rd225+-786432];
	add.s64 	%rd167, %rd166, %rd165;
	ld.global.u64 	%rd168, [%rd225+-655360];
	add.s64 	%rd169, %rd168, %rd167;
	ld.global.u64 	%rd170, [%rd225+-524288];
	add.s64 	%rd171, %rd170, %rd169;
	ld.global.u64 	%rd172, [%rd225+-393216];
	add.s64 	%rd173, %rd172, %rd171;
	ld.global.u64 	%rd174, [%rd225+-262144];
	add.s64 	%rd175, %rd174, %rd173;
	ld.global.u64 	%rd176, [%rd225+-131072];
	add.s64 	%rd177, %rd176, %rd175;
	ld.global.u64 	%rd178, [%rd225];
	add.s64 	%rd179, %rd178, %rd177;
	ld.global.u64 	%rd180, [%rd225+131072];
	add.s64 	%rd181, %rd180, %rd179;
	ld.global.u64 	%rd182, [%rd225+262144];
	add.s64 	%rd183, %rd182, %rd181;
	ld.global.u64 	%rd184, [%rd225+393216];
	add.s64 	%rd185, %rd184, %rd183;
	ld.global.u64 	%rd186, [%rd225+524288];
	add.s64 	%rd187, %rd186, %rd185;
	ld.global.u64 	%rd188, [%rd225+655360];
	add.s64 	%rd189, %rd188, %rd187;
	ld.global.u64 	%rd190, [%rd225+786432];
	add.s64 	%rd191, %rd190, %rd189;
	ld.global.u64 	%rd192, [%rd225+917504];
	add.s64 	%rd241, %rd192, %rd191;
	add.s64 	%rd230, %rd230, 262144;
	add.s64 	%rd226, %rd226, -16;
	add.s64 	%rd225, %rd225, 2097152;
	setp.ne.s64 	%p15, %rd226, 0;
	@%p15 bra 	$L__BB3_6;
$L__BB3_7:
	setp.eq.s64 	%p16, %rd7, 0;
	@%p16 bra 	$L__BB3_16;
	and.b64  	%rd21, %rd6, 7;
	setp.lt.u64 	%p17, %rd7, 8;
	@%p17 bra 	$L__BB3_10;
	shl.b64 	%rd194, %rd230, 3;
	add.s64 	%rd195, %rd1, %rd194;
	ld.global.u64 	%rd196, [%rd195];
	add.s64 	%rd197, %rd196, %rd241;
	ld.global.u64 	%rd198, [%rd195+131072];
	add.s64 	%rd199, %rd198, %rd197;
	ld.global.u64 	%rd200, [%rd195+262144];
	add.s64 	%rd201, %rd200, %rd199;
	ld.global.u64 	%rd202, [%rd195+393216];
	add.s64 	%rd203, %rd202, %rd201;
	ld.global.u64 	%rd204, [%rd195+524288];
	add.s64 	%rd205, %rd204, %rd203;
	ld.global.u64 	%rd206, [%rd195+655360];
	add.s64 	%rd207, %rd206, %rd205;
	ld.global.u64 	%rd208, [%rd195+786432];
	add.s64 	%rd209, %rd208, %rd207;
	ld.global.u64 	%rd210, [%rd195+917504];
	add.s64 	%rd241, %rd210, %rd209;
	add.s64 	%rd230, %rd230, 131072;
$L__BB3_10:
	setp.eq.s64 	%p18, %rd21, 0;
	@%p18 bra 	$L__BB3_16;
	and.b64  	%rd27, %rd6, 3;
	setp.lt.u64 	%p19, %rd21, 4;
	@%p19 bra 	$L__BB3_13;
	shl.b64 	%rd212, %rd230, 3;
	add.s64 	%rd213, %rd1, %rd212;
	ld.global.u64 	%rd214, [%rd213];
	add.s64 	%rd215, %rd214, %rd241;
	ld.global.u64 	%rd216, [%rd213+131072];
	add.s64 	%rd217, %rd216, %rd215;
	ld.global.u64 	%rd218, [%rd213+262144];
	add.s64 	%rd219, %rd218, %rd217;
	ld.global.u64 	%rd220, [%rd213+393216];
	add.s64 	%rd241, %rd220, %rd219;
	add.s64 	%rd230, %rd230, 65536;
$L__BB3_13:
	setp.eq.s64 	%p20, %rd27, 0;
	@%p20 bra 	$L__BB3_16;
	shl.b64 	%rd221, %rd230, 3;
	add.s64 	%rd239, %rd1, %rd221;
	neg.s64 	%rd238, %rd27;
$L__BB3_15:
	.pragma "nounroll";
	ld.global.u64 	%rd222, [%rd239];
	add.s64 	%rd241, %rd222, %rd241;
	add.s64 	%rd239, %rd239, 131072;
	add.s64 	%rd238, %rd238, 1;
	setp.ne.s64 	%p21, %rd238, 0;
	@%p21 bra 	$L__BB3_15;
$L__BB3_16:
	shl.b64 	%rd223, %rd4, 3;
	add.s64 	%rd224, %rd1, %rd223;
	st.global.u64 	[%rd224], %rd241;
	bra.uni 	$L__BB3_32;
$L__BB3_17:
	setp.ne.s64 	%p2, %rd4, 0;
	@%p2 bra 	$L__BB3_32;
	min.s32 	%r6, %r2, 16384;
	cvt.s64.s32 	%rd42, %r6;
	setp.lt.s32 	%p3, %r2, 1;
	mov.b64 	%rd257, 0;
	@%p3 bra 	$L__BB3_31;
	setp.lt.u32 	%p4, %r2, 16;
	mov.b64 	%rd249, 0;
	mov.u64 	%rd257, %rd249;
	@%p4 bra 	$L__BB3_22;
	and.b64  	%rd249, %rd42, 32752;
	add.s64 	%rd242, %rd1, 64;
	mov.b64 	%rd257, 0;
	mov.u64 	%rd243, %rd249;
$L__BB3_21:
	.pragma "nounroll";
	ld.global.u64 	%rd79, [%rd242+-64];
	add.s64 	%rd80, %rd79, %rd257;
	ld.global.u64 	%rd81, [%rd242+-56];
	add.s64 	%rd82, %rd81, %rd80;
	ld.global.u64 	%rd83, [%rd242+-48];
	add.s64 	%rd84, %rd83, %rd82;
	ld.global.u64 	%rd85, [%rd242+-40];
	add.s64 	%rd86, %rd85, %rd84;
	ld.global.u64 	%rd87, [%rd242+-32];
	add.s64 	%rd88, %rd87, %rd86;
	ld.global.u64 	%rd89, [%rd242+-24];
	add.s64 	%rd90, %rd89, %rd88;
	ld.global.u64 	%rd91, [%rd242+-16];
	add.s64 	%rd92, %rd91, %rd90;
	ld.global.u64 	%rd93, [%rd242+-8];
	add.s64 	%rd94, %rd93, %rd92;
	ld.global.u64 	%rd95, [%rd242];
	add.s64 	%rd96, %rd95, %rd94;
	ld.global.u64 	%rd97, [%rd242+8];
	add.s64 	%rd98, %rd97, %rd96;
	ld.global.u64 	%rd99, [%rd242+16];
	add.s64 	%rd100, %rd99, %rd98;
	ld.global.u64 	%rd101, [%rd242+24];
	add.s64 	%rd102, %rd101, %rd100;
	ld.global.u64 	%rd103, [%rd242+32];
	add.s64 	%rd104, %rd103, %rd102;
	ld.global.u64 	%rd105, [%rd242+40];
	add.s64 	%rd106, %rd105, %rd104;
	ld.global.u64 	%rd107, [%rd242+48];
	add.s64 	%rd108, %rd107, %rd106;
	ld.global.u64 	%rd109, [%rd242+56];
	add.s64 	%rd257, %rd109, %rd108;
	add.s64 	%rd243, %rd243, -16;
	add.s64 	%rd242, %rd242, 128;
	setp.ne.s64 	%p5, %rd243, 0;
	@%p5 bra 	$L__BB3_21;
$L__BB3_22:
	cvt.u32.u64 	%r7, %rd42;
	and.b32  	%r8, %r7, 15;
	setp.eq.s32 	%p6, %r8, 0;
	@%p6 bra 	$L__BB3_31;
	and.b64  	%rd111, %rd42, 15;
	add.s64 	%rd112, %rd111, -1;
	setp.lt.u64 	%p7, %rd112, 7;
	@%p7 bra 	$L__BB3_25;
	shl.b64 	%rd113, %rd249, 3;
	add.s64 	%rd114, %rd1, %rd113;
	ld.global.u64 	%rd115, [%rd114];
	add.s64 	%rd116, %rd115, %rd257;
	ld.global.u64 	%rd117, [%rd114+8];
	add.s64 	%rd118, %rd117, %rd116;
	ld.global.u64 	%rd119, [%rd114+16];
	add.s64 	%rd120, %rd119, %rd118;
	ld.global.u64 	%rd121, [%rd114+24];
	add.s64 	%rd122, %rd121, %rd120;
	ld.global.u64 	%rd123, [%rd114+32];
	add.s64 	%rd124, %rd123, %rd122;
	ld.global.u64 	%rd125, [%rd114+40];
	add.s64 	%rd126, %rd125, %rd124;
	ld.global.u64 	%rd127, [%rd114+48];
	add.s64 	%rd128, %rd127, %rd126;
	ld.global.u64 	%rd129, [%rd114+56];
	add.s64 	%rd257, %rd129, %rd128;
	add.s64 	%rd249, %rd249, 8;
$L__BB3_25:
	and.b32  	%r10, %r7, 7;
	setp.eq.s32 	%p8, %r10, 0;
	@%p8 bra 	$L__BB3_31;
	and.b64  	%rd131, %rd42, 7;
	add.s64 	%rd132, %rd131, -1;
	setp.lt.u64 	%p9, %rd132, 3;
	@%p9 bra 	$L__BB3_28;
	shl.b64 	%rd133, %rd249, 3;
	add.s64 	%rd134, %rd1, %rd133;
	ld.global.u64 	%rd135, [%rd134];
	add.s64 	%rd136, %rd135, %rd257;
	ld.global.u64 	%rd137, [%rd134+8];
	add.s64 	%rd138, %rd137, %rd136;
	ld.global.u64 	%rd139, [%rd134+16];
	add.s64 	%rd140, %rd139, %rd138;
	ld.global.u64 	%rd141, [%rd134+24];
	add.s64 	%rd257, %rd141, %rd140;
	add.s64 	%rd249, %rd249, 4;
$L__BB3_28:
	and.b32  	%r12, %r7, 3;
	setp.eq.s32 	%p10, %r12, 0;
	@%p10 bra 	$L__BB3_31;
	shl.b64 	%rd142, %rd249, 3;
	add.s64 	%rd255, %rd1, %rd142;
	and.b64  	%rd254, %rd42, 3;
$L__BB3_30:
	.pragma "nounroll";
	ld.global.u64 	%rd143, [%rd255];
	add.s64 	%rd257, %rd143, %rd257;
	add.s64 	%rd255, %rd255, 8;
	add.s64 	%rd254, %rd254, -1;
	setp.ne.s64 	%p11, %rd254, 0;
	@%p11 bra 	$L__BB3_30;
$L__BB3_31:
	cvta.to.global.u64 	%rd144, %rd73;
	st.global.u64 	[%rd144], %rd257;
$L__BB3_32:
	ret;

}


// ===== COMPILED SASS (sm_100) =====

	.target	sm_100

	.elftype	@"ET_EXEC"


//--------------------- .note.nv.tkinfo           --------------------------
	.section	.note.nv.tkinfo,"",@"SHT_NOTE"
	.sectionflags	@"SHF_NOTE_NV_TKINFO"
	.tkinfo
        /*0018*/ 	.word	0x00000002
        /*0030*/ 	.string	""
        /*0030*/ 	.string	"ptxas"
        /*0030*/ 	.string	"Cuda compilation tools, release 13.0, V13.0.88"
        /*0030*/ 	.string	"Build cuda_13.0.r13.0/compiler.36424714_0"
        /*0030*/ 	.string	"-arch sm_100 -m 64 "



//--------------------- .note.nv.cuinfo           --------------------------
	.section	.note.nv.cuinfo,"",@"SHT_NOTE"
	.sectionflags	@"SHF_NOTE_NV_CUINFO"
        /*0018*/ 	.short	0x0002
        /*001a*/ 	.short	0x0064
        /*001c*/ 	.short	0x0082
	.zero		2


//--------------------- .nv.info                  --------------------------
	.section	.nv.info,"",@"SHT_CUDA_INFO"
	.align	4


	//----- nvinfo : EIATTR_REGCOUNT
	.align		4
        /*0000*/ 	.byte	0x04, 0x2f
        /*0002*/ 	.short	(.L_5 - .L_4)
	.align		4
.L_4:
        /*0004*/ 	.word	index@(long_map_errcount)
        /*0008*/ 	.word	0x0000000a


	//----- nvinfo : EIATTR_FRAME_SIZE
	.align		4
.L_5:
        /*000c*/ 	.byte	0x04, 0x11
        /*000e*/ 	.short	(.L_7 - .L_6)
	.align		4
.L_6:
        /*0010*/ 	.word	index@(long_map_errcount)
        /*0014*/ 	.word	0x00000000


	//----- nvinfo : EIATTR_REGCOUNT
	.align		4
.L_7:
        /*0018*/ 	.byte	0x04, 0x2f
        /*001a*/ 	.short	(.L_9 - .L_8)
	.align		4
.L_8:
        /*001c*/ 	.word	index@(int_map_errcount)
        /*0020*/ 	.word	0x0000000a


	//----- nvinfo : EIATTR_FRAME_SIZE
	.align		4
.L_9:
        /*0024*/ 	.byte	0x04, 0x11
        /*0026*/ 	.short	(.L_11 - .L_10)
	.align		4
.L_10:
        /*0028*/ 	.word	index@(int_map_errcount)
        /*002c*/ 	.word	0x00000000


	//----- nvinfo : EIATTR_REGCOUNT
	.align		4
.L_11:
        /*0030*/ 	.byte	0x04, 0x2f
        /*0032*/ 	.short	(.L_13 - .L_12)
	.align		4
.L_12:
        /*0034*/ 	.word	index@(sum)
        /*0038*/ 	.word	0x0000001c


	//----- nvinfo : EIATTR_FRAME_SIZE
	.align		4
.L_13:
        /*003c*/ 	.byte	0x04, 0x11
        /*003e*/ 	.short	(.L_15 - .L_14)
	.align		4
.L_14:
        /*0040*/ 	.word	index@(sum)
        /*0044*/ 	.word	0x00000000


	//----- nvinfo : EIATTR_REGCOUNT
	.align		4
.L_15:
        /*0048*/ 	.byte	0x04, 0x2f
        /*004a*/ 	.short	(.L_17 - .L_16)
	.align		4
.L_16:
        /*004c*/ 	.word	index@(suml)
        /*0050*/ 	.word	0x00000020


	//----- nvinfo : EIATTR_FRAME_SIZE
	.align		4
.L_17:
        /*0054*/ 	.byte	0x04, 0x11
        /*0056*/ 	.short	(.L_19 - .L_18)
	.align		4
.L_18:
        /*0058*/ 	.word	index@(suml)
        /*005c*/ 	.word	0x00000000


	//----- nvinfo : EIATTR_MIN_STACK_SIZE
	.align		4
.L_19:
        /*0060*/ 	.byte	0x04, 0x12
        /*0062*/ 	.short	(.L_21 - .L_20)
	.align		4
.L_20:
        /*0064*/ 	.word	index@(suml)
        /*0068*/ 	.word	0x00000000


	//----- nvinfo : EIATTR_MIN_STACK_SIZE
	.align		4
.L_21:
        /*006c*/ 	.byte	0x04, 0x12
        /*006e*/ 	.short	(.L_23 - .L_22)
	.align		4
.L_22:
        /*0070*/ 	.word	index@(sum)
        /*0074*/ 	.word	0x00000000


	//----- nvinfo : EIATTR_MIN_STACK_SIZE
	.align		4
.L_23:
        /*0078*/ 	.byte	0x04, 0x12
        /*007a*/ 	.short	(.L_25 - .L_24)
	.align		4
.L_24:
        /*007c*/ 	.word	index@(int_map_errcount)
        /*0080*/ 	.word	0x00000000


	//----- nvinfo : EIATTR_MIN_STACK_SIZE
	.align		4
.L_25:
        /*0084*/ 	.byte	0x04, 0x12
        /*0086*/ 	.short	(.L_27 - .L_26)
	.align		4
.L_26:
        /*0088*/ 	.word	index@(long_map_errcount)
        /*008c*/ 	.word	0x00000000
.L_27:


//--------------------- .nv.compat                --------------------------
	.section	.nv.compat,"",@"SHT_CUDA_COMPAT_INFO"
	.align	4
        /*0000*/ 	.byte	0x02, 0x09, 0x00, 0x00, 0x02, 0x02, 0x01, 0x00, 0x02, 0x05, 0x05, 0x00, 0x03, 0x07, 0x01, 0x01
        /*0010*/ 	.byte	0x02, 0x03, 0x00, 0x00, 0x02, 0x06, 0x01, 0x00, 0x04, 0x0b, 0x08, 0x00, 0x09, 0x00, 0x00, 0x00
        /*0020*/ 	.byte	0x00, 0x00, 0x00, 0x00


//--------------------- .nv.info.suml             --------------------------
	.section	.nv.info.suml,"",@"SHT_CUDA_INFO"
	.sectionflags	@""
	.align	4


	//----- nvinfo : EIATTR_CUDA_API_VERSION
	.align		4
        /*0000*/ 	.byte	0x04, 0x37
        /*0002*/ 	.short	(.L_29 - .L_28)
.L_28:
        /*0004*/ 	.word	0x00000082


	//----- nvinfo : EIATTR_KPARAM_INFO
	.align		4
.L_29:
        /*0008*/ 	.byte	0x04, 0x17
        /*000a*/ 	.short	(.L_31 - .L_30)
.L_30:
        /*000c*/ 	.word	0x00000000
        /*0010*/ 	.short	0x0004
        /*0012*/ 	.short	0x001c
        /*0014*/ 	.byte	0x00, 0xf0, 0x11, 0x00


	//----- nvinfo : EIATTR_KPARAM_INFO
	.align		4
.L_31:
        /*0018*/ 	.byte	0x04, 0x17
        /*001a*/ 	.short	(.L_33 - .L_32)
.L_32:
        /*001c*/ 	.word	0x00000000
        /*0020*/ 	.short	0x0003
        /*0022*/ 	.short	0x0018
        /*0024*/ 	.byte	0x00, 0xf0, 0x11, 0x00


	//----- nvinfo : EIATTR_KPARAM_INFO
	.align		4
.L_33:
        /*0028*/ 	.byte	0x04, 0x17
        /*002a*/ 	.short	(.L_35 - .L_34)
.L_34:
        /*002c*/ 	.word	0x00000000
        /*0030*/ 	.short	0x0002
        /*0032*/ 	.short	0x0010
        /*0034*/ 	.byte	0x00, 0xf5, 0x21, 0x00


	//----- nvinfo : EIATTR_KPARAM_INFO
	.align		4
.L_35:
        /*0038*/ 	.byte	0x04, 0x17
        /*003a*/ 	.short	(.L_37 - .L_36)
.L_36:
        /*003c*/ 	.word	0x00000000
        /*0040*/ 	.short	0x0001
        /*0042*/ 	.short	0x0008
        /*0044*/ 	.byte	0x00, 0xf5, 0x21, 0x00


	//----- nvinfo : EIATTR_KPARAM_INFO
	.align		4
.L_37:
        /*0048*/ 	.byte	0x04, 0x17
        /*004a*/ 	.short	(.L_39 - .L_38)
.L_38:
        /*004c*/ 	.word	0x00000000
        /*0050*/ 	.short	0x0000
        /*0052*/ 	.short	0x0000
        /*0054*/ 	.byte	0x00, 0xf0, 0x11, 0x00


	//----- nvinfo : EIATTR_SPARSE_MMA_MASK
	.align		4
.L_39:
        /*0058*/ 	.byte	0x03, 0x50
        /*005a*/ 	.short	0x0000


	//----- nvinfo : EIATTR_MAXREG_COUNT
	.align		4
        /*005c*/ 	.byte	0x03, 0x1b
        /*005e*/ 	.short	0x00ff


	//----- nvinfo : EIATTR_EXTERNS
	.align		4
        /*0060*/ 	.byte	0x04, 0x0f
        /*0062*/ 	.short	(.L_41 - .L_40)


	//   ....[0]....
	.align		4
.L_40:
        /*0064*/ 	.word	index@(__assertfail)


	//----- nvinfo : EIATTR_MERCURY_ISA_VERSION
	.align		4
.L_41:
        /*0068*/ 	.byte	0x03, 0x5f
        /*006a*/ 	.short	0x0101


	//----- nvinfo : EIATTR_VRC_CTA_INIT_COUNT
	.align		4
        /*006c*/ 	.byte	0x02, 0x4a
	.zero		1
	.zero		1


	//----- nvinfo : EIATTR_SYSCALL_OFFSETS
	.align		4
        /*0070*/ 	.byte	0x04, 0x46
        /*0072*/ 	.short	(.L_43 - .L_42)


	//   ....[0]....
.L_42:
        /*0074*/ 	.word	0x00000230


	//----- nvinfo : EIATTR_EXIT_INSTR_OFFSETS
	.align		4
.L_43:
        /*0078*/ 	.byte	0x04, 0x1c
        /*007a*/ 	.short	(.L_45 - .L_44)


	//   ....[0]....
.L_44:
        /*007c*/ 	.word	0x000000f0


	//   ....[1]....
        /*0080*/ 	.word	0x00000be0


	//   ....[2]....
        /*0084*/ 	.word	0x00000c10


	//   ....[3]....
        /*0088*/ 	.word	0x000014d0


	//----- nvinfo : EIATTR_CRS_STACK_SIZE
	.align		4
.L_45:
        /*008c*/ 	.byte	0x04, 0x1e
        /*008e*/ 	.short	(.L_47 - .L_46)
.L_46:
        /*0090*/ 	.word	0x00000000


	//----- nvinfo : EIATTR_CBANK_PARAM_SIZE
	.align		4
.L_47:
        /*0094*/ 	.byte	0x03, 0x19
        /*0096*/ 	.short	0x0020


	//----- nvinfo : EIATTR_PARAM_CBANK
	.align		4
        /*0098*/ 	.byte	0x04, 0x0a
        /*009a*/ 	.short	(.L_49 - .L_48)
	.align		4
.L_48:
        /*009c*/ 	.word	index@(.nv.constant0.suml)
        /*00a0*/ 	.short	0x0380
        /*00a2*/ 	.short	0x0020


	//----- nvinfo : EIATTR_SW_WAR
	.align		4
.L_49:
        /*00a4*/ 	.byte	0x04, 0x36
        /*00a6*/ 	.short	(.L_51 - .L_50)
.L_50:
        /*00a8*/ 	.word	0x00000008
.L_51:


//--------------------- .nv.info.sum              --------------------------
	.section	.nv.info.sum,"",@"SHT_CUDA_INFO"
	.sectionflags	@""
	.align	4


	//----- nvinfo : EIATTR_CUDA_API_VERSION
	.align		4
        /*0000*/ 	.byte	0x04, 0x37
        /*0002*/ 	.short	(.L_53 - .L_52)
.L_52:
        /*0004*/ 	.word	0x00000082


	//----- nvinfo : EIATTR_KPARAM_INFO
	.align		4
.L_53:
        /*0008*/ 	.byte	0x04, 0x17
        /*000a*/ 	.short	(.L_55 - .L_54)
.L_54:
        /*000c*/ 	.word	0x00000000
        /*0010*/ 	.short	0x0004
        /*0012*/ 	.short	0x0020
        /*0014*/ 	.byte	0x00, 0xf5, 0x21, 0x00


	//----- nvinfo : EIATTR_KPARAM_INFO
	.align		4
.L_55:
        /*0018*/ 	.byte	0x04, 0x17
        /*001a*/ 	.short	(.L_57 - .L_56)
.L_56:
        /*001c*/ 	.word	0x00000000
        /*0020*/ 	.short	0x0003
        /*0022*/ 	.short	0x0018
        /*0024*/ 	.byte	0x00, 0xf5, 0x21, 0x00


	//----- nvinfo : EIATTR_KPARAM_INFO
	.align		4
.L_57:
        /*0028*/ 	.byte	0x04, 0x17
        /*002a*/ 	.short	(.L_59 - .L_58)
.L_58:
        /*002c*/ 	.word	0x00000000
        /*0030*/ 	.short	0x0002
        /*0032*/ 	.short	0x0010
        /*0034*/ 	.byte	0x00, 0xf5, 0x21, 0x00


	//----- nvinfo : EIATTR_KPARAM_INFO
	.align		4
.L_59:
        /*0038*/ 	.byte	0x04, 0x17
        /*003a*/ 	.short	(.L_61 - .L_60)
.L_60:
        /*003c*/ 	.word	0x00000000
        /*0040*/ 	.short	0x0001
        /*0042*/ 	.short	0x0008
        /*0044*/ 	.byte	0x00, 0xf5, 0x21, 0x00


	//----- nvinfo : EIATTR_KPARAM_INFO
	.align		4
.L_61:
        /*0048*/ 	.byte	0x04, 0x17
        /*004a*/ 	.short	(.L_63 - .L_62)
.L_62:
        /*004c*/ 	.word	0x00000000
        /*0050*/ 	.short	0x0000
        /*0052*/ 	.short	0x0000
        /*0054*/ 	.byte	0x00, 0xf5, 0x21, 0x00


	//----- nvinfo : EIATTR_SPARSE_MMA_MASK
	.align		4
.L_63:
        /*0058*/ 	.byte	0x03, 0x50
        /*005a*/ 	.short	0x0000


	//----- nvinfo : EIATTR_MAXREG_COUNT
	.align		4
        /*005c*/ 	.byte	0x03, 0x1b
        /*005e*/ 	.short	0x00ff


	//----- nvinfo : EIATTR_EXTERNS
	.align		4
        /*0060*/ 	.byte	0x04, 0x0f
        /*0062*/ 	.short	(.L_65 - .L_64)


	//   ....[0]....
	.align		4
.L_64:
        /*0064*/ 	.word	index@(__assertfail)


	//----- nvinfo : EIATTR_MERCURY_ISA_VERSION
	.align		4
.L_65:
        /*0068*/ 	.byte	0x03, 0x5f
        /*006a*/ 	.short	0x0101


	//----- nvinfo : EIATTR_VRC_CTA_INIT_COUNT
	.align		4
        /*006c*/ 	.byte	0x02, 0x4a
	.zero		1
	.zero		1


	//----- nvinfo : EIATTR_SYSCALL_OFFSETS
	.align		4
        /*0070*/ 	.byte	0x04, 0x46
        /*0072*/ 	.short	(.L_67 - .L_66)


	//   ....[0]....
.L_66:
        /*0074*/ 	.word	0x00000250


	//----- nvinfo : EIATTR_EXIT_INSTR_OFFSETS
	.align		4
.L_67:
        /*0078*/ 	.byte	0x04, 0x1c
        /*007a*/ 	.short	(.L_69 - .L_68)


	//   ....[0]....
.L_68:
        /*007c*/ 	.word	0x00000110


	//   ....[1]....
        /*0080*/ 	.word	0x00000b10


	//   ....[2]....
        /*0084*/ 	.word	0x00000b40


	//   ....[3]....
        /*0088*/ 	.word	0x000011e0


	//----- nvinfo : EIATTR_CRS_STACK_SIZE
	.align		4
.L_69:
        /*008c*/ 	.byte	0x04, 0x1e
        /*008e*/ 	.short	(.L_71 - .L_70)
.L_70:
        /*0090*/ 	.word	0x00000000


	//----- nvinfo : EIATTR_CBANK_PARAM_SIZE
	.align		4
.L_71:
        /*0094*/ 	.byte	0x03, 0x19
        /*0096*/ 	.short	0x0028


	//----- nvinfo : EIATTR_PARAM_CBANK
	.align		4
        /*0098*/ 	.byte	0x04, 0x0a
        /*009a*/ 	.short	(.L_73 - .L_72)
	.align		4
.L_72:
        /*009c*/ 	.word	index@(.nv.constant0.sum)
        /*00a0*/ 	.short	0x0380
        /*00a2*/ 	.short	0x0028


	//----- nvinfo : EIATTR_SW_WAR
	.align		4
.L_73:
        /*00a4*/ 	.byte	0x04, 0x36
        /*00a6*/ 	.short	(.L_75 - .L_74)
.L_74:
        /*00a8*/ 	.word	0x00000008
.L_75:


//--------------------- .nv.info.int_map_errcount --------------------------
	.section	.nv.info.int_map_errcount,"",@"SHT_CUDA_INFO"
	.sectionflags	@""
	.align	4


	//----- nvinfo : EIATTR_CUDA_API_VERSION
	.align		4
        /*0000*/ 	.byte	0x04, 0x37
        /*0002*/ 	.short	(.L_77 - .L_76)
.L_76:
        /*0004*/ 	.word	0x00000082


	//----- nvinfo : EIATTR_KPARAM_INFO
	.align		4
.L_77:
        /*0008*/ 	.byte	0x04, 0x17
        /*000a*/ 	.short	(.L_79 - .L_78)
.L_78:
        /*000c*/ 	.word	0x00000000
        /*0010*/ 	.short	0x0002
        /*0012*/ 	.short	0x0010
        /*0014*/ 	.byte	0x00, 0xf5, 0x21, 0x00


	//----- nvinfo : EIATTR_KPARAM_INFO
	.align		4
.L_79:
        /*0018*/ 	.byte	0x04, 0x17
        /*001a*/ 	.short	(.L_81 - .L_80)
.L_80:
        /*001c*/ 	.word	0x00000000
        /*0020*/ 	.short	0x0001
        /*0022*/ 	.short	0x0008
        /*0024*/ 	.byte	0x00, 0xf5, 0x21, 0x00


	//----- nvinfo : EIATTR_KPARAM_INFO
	.align		4
.L_81:
        /*0028*/ 	.byte	0x04, 0x17
        /*002a*/ 	.short	(.L_83 - .L_82)
.L_82:
        /*002c*/ 	.word	0x00000000
        /*0030*/ 	.short	0x0000
        /*0032*/ 	.short	0x0000
        /*0034*/ 	.byte	0x00, 0xf0, 0x11, 0x00


	//----- nvinfo : EIATTR_SPARSE_MMA_MASK
	.align		4
.L_83:
        /*0038*/ 	.byte	0x03, 0x50
        /*003a*/ 	.short	0x0000


	//----- nvinfo : EIATTR_MAXREG_COUNT
	.align		4
        /*003c*/ 	.byte	0x03, 0x1b
        /*003e*/ 	.short	0x00ff


	//----- nvinfo : EIATTR_MERCURY_ISA_VERSION
	.align		4
        /*0040*/ 	.byte	0x03, 0x5f
        /*0042*/ 	.short	0x0101


	//----- nvinfo : EIATTR_VRC_CTA_INIT_COUNT
	.align		4
        /*0044*/ 	.byte	0x02, 0x4a
	.zero		1
	.zero		1


	//----- nvinfo : EIATTR_EXIT_INSTR_OFFSETS
	.align		4
        /*0048*/ 	.byte	0x04, 0x1c
        /*004a*/ 	.short	(.L_85 - .L_84)


	//   ....[0]....
.L_84:
        /*004c*/ 	.word	0x00000070


	//   ....[1]....
        /*0050*/ 	.word	0x00000110


	//   ....[2]....
        /*0054*/ 	.word	0x00000160


	//----- nvinfo : EIATTR_CBANK_PARAM_SIZE
	.align		4
.L_85:
        /*0058*/ 	.byte	0x03, 0x19
        /*005a*/ 	.short	0x0018


	//----- nvinfo : EIATTR_PARAM_CBANK
	.align		4
        /*005c*/ 	.byte	0x04, 0x0a
        /*005e*/ 	.short	(.L_87 - .L_86)
	.align		4
.L_86:
        /*0060*/ 	.word	index@(.nv.constant0.int_map_errcount)
        /*0064*/ 	.short	0x0380
        /*0066*/ 	.short	0x0018


	//----- nvinfo : EIATTR_SW_WAR
	.align		4
.L_87:
        /*0068*/ 	.byte	0x04, 0x36
        /*006a*/ 	.short	(.L_89 - .L_88)
.L_88:
        /*006c*/ 	.word	0x00000008
.L_89:


//--------------------- .nv.info.long_map_errcount --------------------------
	.section	.nv.info.long_map_errcount,"",@"SHT_CUDA_INFO"
	.sectionflags	@""
	.align	4


	//----- nvinfo : EIATTR_CUDA_API_VERSION
	.align		4
        /*0000*/ 	.byte	0x04, 0x37
        /*0002*/ 	.short	(.L_91 - .L_90)
.L_90:
        /*0004*/ 	.word	0x00000082


	//----- nvinfo : EIATTR_KPARAM_INFO
	.align		4
.L_91:
        /*0008*/ 	.byte	0x04, 0x17
        /*000a*/ 	.short	(.L_93 - .L_92)
.L_92:
        /*000c*/ 	.word	0x00000000
        /*0010*/ 	.short	0x0002
        /*0012*/ 	.short	0x0010
        /*0014*/ 	.byte	0x00, 0xf5, 0x21, 0x00


	//----- nvinfo : EIATTR_KPARAM_INFO
	.align		4
.L_93:
        /*0018*/ 	.byte	0x04, 0x17
        /*001a*/ 	.short	(.L_95 - .L_94)
.L_94:
        /*001c*/ 	.word	0x00000000
        /*0020*/ 	.short	0x0001
        /*0022*/ 	.short	0x0008
        /*0024*/ 	.byte	0x00, 0xf5, 0x21, 0x00


	//----- nvinfo : EIATTR_KPARAM_INFO
	.align		4
.L_95:
        /*0028*/ 	.byte	0x04, 0x17
        /*002a*/ 	.short	(.L_97 - .L_96)
.L_96:
        /*002c*/ 	.word	0x00000000
        /*0030*/ 	.short	0x0000
        /*0032*/ 	.short	0x0000
        /*0034*/ 	.byte	0x00, 0xf0, 0x11, 0x00


	//----- nvinfo : EIATTR_SPARSE_MMA_MASK
	.align		4
.L_97:
        /*0038*/ 	.byte	0x03, 0x50
        /*003a*/ 	.short	0x0000


	//----- nvinfo : EIATTR_MAXREG_COUNT
	.align		4
        /*003c*/ 	.byte	0x03, 0x1b
        /*003e*/ 	.short	0x00ff


	//----- nvinfo : EIATTR_MERCURY_ISA_VERSION
	.align		4
        /*0040*/ 	.byte	0x03, 0x5f
        /*0042*/ 	.short	0x0101


	//----- nvinfo : EIATTR_VRC_CTA_INIT_COUNT
	.align		4
        /*0044*/ 	.byte	0x02, 0x4a
	.zero		1
	.zero		1


	//----- nvinfo : EIATTR_EXIT_INSTR_OFFSETS
	.align		4
        /*0048*/ 	.byte	0x04, 0x1c
        /*004a*/ 	.short	(.L_99 - .L_98)


	//   ....[0]....
.L_98:
        /*004c*/ 	.word	0x00000070


	//   ....[1]....
        /*0050*/ 	.word	0x00000110


	//   ....[2]....
        /*0054*/ 	.word	0x00000170


	//----- nvinfo : EIATTR_CBANK_PARAM_SIZE
	.align		4
.L_99:
        /*0058*/ 	.byte	0x03, 0x19
        /*005a*/ 	.short	0x0018


	//----- nvinfo : EIATTR_PARAM_CBANK
	.align		4
        /*005c*/ 	.byte	0x04, 0x0a
        /*005e*/ 	.short	(.L_101 - .L_100)
	.align		4
.L_100:
        /*0060*/ 	.word	index@(.nv.constant0.long_map_errcount)
        /*0064*/ 	.short	0x0380
        /*0066*/ 	.short	0x0018


	//----- nvinfo : EIATTR_SW_WAR
	.align		4
.L_101:
        /*0068*/ 	.byte	0x04, 0x36
        /*006a*/ 	.short	(.L_103 - .L_102)
.L_102:
        /*006c*/ 	.word	0x00000008
.L_103:


//--------------------- .nv.callgraph             --------------------------
	.section	.nv.callgraph,"",@"SHT_CUDA_CALLGRAPH"
	.align	4
	.sectionentsize	8
	.align		4
        /*0000*/ 	.word	0x00000000
	.align		4
        /*0004*/ 	.word	0xffffffff
	.align		4
        /*0008*/ 	.word	index@(suml)
	.align		4
        /*000c*/ 	.word	index@(__assertfail)
	.align		4
        /*0010*/ 	.word	index@(sum)
	.align		4
        /*0014*/ 	.word	index@(__assertfail)
	.align		4
        /*0018*/ 	.word	0x00000000
	.align		4
        /*001c*/ 	.word	0xfffffffe
	.align		4
        /*0020*/ 	.word	0x00000000
	.align		4
        /*0024*/ 	.word	0xfffffffd
	.align		4
        /*0028*/ 	.word	0x00000000
	.align		4
        /*002c*/ 	.word	0xfffffffc


//--------------------- .nv.constant4             --------------------------
	.section	.nv.constant4,"a",@progbits
	.align	8
	.align		8
.nv.constant4:
        /*0000*/ 	.dword	__assertfail
	.align		8
        /*0008*/ 	.dword	__unnamed_1
	.align		8
        /*0010*/ 	.dword	__unnamed_2
	.align		8
        /*0018*/ 	.dword	$str
	.align		8
        /*0020*/ 	.dword	$str$1


//--------------------- .text.suml                --------------------------
	.section	.text.suml,"ax",@progbits
	.align	128
        .global         suml
        .type           suml,@function
        .size           suml,(.L_x_37 - suml)
        .other          suml,@"STO_CUDA_ENTRY STV_DEFAULT"
suml:
.text.suml:
[----:B------:R-:W0:Y:S01]  /*0000*/  LDC R1, c[0x0][0x37c] ;  /* 0x0000df00ff017b82 */ /* 0x000e220000000800 */
[----:B------:R-:W1:Y:S07]  /*0010*/  S2R R2, SR_TID.X ;  /* 0x0000000000027919 */ /* 0x000e6e0000002100 */
[----:B------:R-:W2:Y:S01]  /*0020*/  S2UR UR38, SR_CTAID.X ;  /* 0x00000000002679c3 */ /* 0x000ea20000002500 */
[----:B------:R-:W2:Y:S01]  /*0030*/  LDCU UR4, c[0x0][0x360] ;  /* 0x00006c00ff0477ac */ /* 0x000ea20008000800 */
[----:B------:R-:W3:Y:S01]  /*0040*/  LDCU UR5, c[0x0][0x398] ;  /* 0x00007300ff0577ac */ /* 0x000ee20008000800 */
[----:B------:R-:W4:Y:S01]  /*0050*/  LDCU.64 UR36, c[0x0][0x358] ;  /* 0x00006b00ff2477ac */ /* 0x000f220008000a00 */
[----:B---3--:R-:W-:-:S02]  /*0060*/  UISETP.NE.AND UP0, UPT, UR5, URZ, UPT ;  /* 0x000000ff0500728c */ /* 0x008fc4000bf05270 */
[----:B--2---:R-:W-:-:S06]  /*0070*/  UIMAD.WIDE.U32 UR38, UR38, UR4, URZ ;  /* 0x00000004262672a5 */ /* 0x004fcc000f8e00ff */
[----:B-1----:R-:W-:-:S05]  /*0080*/  IADD3 R2, P0, PT, R2, UR38, RZ ;  /* 0x0000002602027c10 */ /* 0x002fca000ff1e0ff */
[----:B------:R-:W-:Y:S01]  /*0090*/  IMAD.X R17, RZ, RZ, UR39, P0 ;  /* 0x00000027ff117e24 */ /* 0x000fe200080e06ff */
[----:B----4-:R-:W-:Y:S07]  /*00a0*/  BRA.U UP0, `(.L_x_0) ;  /* 0x0000000900d07547 */ /* 0x010fee000b800000 */
[----:B------:R-:W1:Y:S02]  /*00b0*/  LDCU UR5, c[0x0][0x380] ;  /* 0x00007000ff0577ac */ /* 0x000e640008000800 */
[----:B-1----:R-:W-:Y:S02]  /*00c0*/  USHF.R.S32.HI UR40, URZ, 0x1f, UR5 ;  /* 0x0000001fff287899 */ /* 0x002fe40008011405 */
[----:B------:R-:W-:-:S04]  /*00d0*/  ISETP.GE.U32.AND P0, PT, R2, UR5, PT ;  /* 0x0000000502007c0c */ /* 0x000fc8000bf06070 */
[----:B------:R-:W-:-:S13]  /*00e0*/  ISETP.GE.AND.EX P0, PT, R17, UR40, PT, P0 ;  /* 0x0000002811007c0c */ /* 0x000fda000bf06300 */
[----:B------:R-:W-:Y:S05]  /*00f0*/  @P0 EXIT ;  /* 0x000000000000094d */ /* 0x000fea0003800000 */
[----:B------:R-:W1:Y:S02]  /*0100*/  LDCU UR5, c[0x0][0x370] ;  /* 0x00006e00ff0577ac */ /* 0x000e640008000800 */
[----:B-1----:R-:W-:-:S04]  /*0110*/  UIMAD UR4, UR4, UR5, URZ ;  /* 0x00000005040472a4 */ /* 0x002fc8000f8e02ff */
[----:B------:R-:W-:-:S09]  /*0120*/  UISETP.NE.AND UP0, UPT, UR4, 0x4000, UPT ;  /* 0x000040000400788c */ /* 0x000fd2000bf05270 */
[----:B------:R-:W-:Y:S05]  /*0130*/  BRA.U !UP0, `(.L_x_1) ;  /* 0x0000000108407547 */ /* 0x000fea000b800000 */
[----:B------:R-:W-:Y:S01]  /*0140*/  MOV R14, 0x0 ;  /* 0x00000000000e7802 */ /* 0x000fe20000000f00 */
[----:B------:R-:W1:Y:S01]  /*0150*/  LDCU.64 UR4, c[0x4][0x18] ;  /* 0x01000300ff0477ac */ /* 0x000e620008000a00 */
[----:B------:R-:W-:Y:S02]  /*0160*/  IMAD.MOV.U32 R8, RZ, RZ, 0x40 ;  /* 0x00000040ff087424 */ /* 0x000fe400078e00ff */
[----:B------:R-:W-:Y:S01]  /*0170*/  IMAD.MOV.U32 R12, RZ, RZ, 0x1 ;  /* 0x00000001ff0c7424 */ /* 0x000fe200078e00ff */
[----:B------:R-:W2:Y:S01]  /*0180*/  LDCU.64 UR6, c[0x4][0x20] ;  /* 0x01000400ff0677ac */ /* 0x000ea20008000a00 */
[----:B------:R-:W3:Y:S01]  /*0190*/  LDC.64 R14, c[0x4][R14] ;  /* 0x010000000e0e7b82 */ /* 0x000ee20000000a00 */
[----:B------:R-:W-:Y:S01]  /*01a0*/  IMAD.MOV.U32 R13, RZ, RZ, RZ ;  /* 0x000000ffff0d7224 */ /* 0x000fe200078e00ff */
[----:B------:R-:W4:Y:S01]  /*01b0*/  LDCU.64 UR8, c[0x4][0x10] ;  /* 0x01000200ff0877ac */ /* 0x000f220008000a00 */
[----:B-1----:R-:W-:Y:S02]  /*01c0*/  IMAD.U32 R4, RZ, RZ, UR4 ;  /* 0x00000004ff047e24 */ /* 0x002fe4000f8e00ff */
[----:B------:R-:W-:-:S02]  /*01d0*/  IMAD.U32 R5, RZ, RZ, UR5 ;  /* 0x00000005ff057e24 */ /* 0x000fc4000f8e00ff */
[----:B--2---:R-:W-:Y:S02]  /*01e0*/  IMAD.U32 R6, RZ, RZ, UR6 ;  /* 0x00000006ff067e24 */ /* 0x004fe4000f8e00ff */
[----:B------:R-:W-:Y:S02]  /*01f0*/  IMAD.U32 R7, RZ, RZ, UR7 ;  /* 0x00000007ff077e24 */ /* 0x000fe4000f8e00ff */
[----:B----4-:R-:W-:Y:S02]  /*0200*/  IMAD.U32 R10, RZ, RZ, UR8 ;  /* 0x00000008ff0a7e24 */ /* 0x010fe4000f8e00ff */
[----:B------:R-:W-:-:S07]  /*0210*/  IMAD.U32 R11, RZ, RZ, UR9 ;  /* 0x00000009ff0b7e24 */ /* 0x000fce000f8e00ff */
[----:B------:R-:W-:-:S07]  /*0220*/  LEPC R20, `(.L_x_1) ;  /* 0x000000001014794e */ /* 0x000fce0000000000 */
[----:B0--3--:R-:W-:Y:S05]  /*0230*/  CALL.ABS.NOINC R14 ;  /* 0x000000000e007343 */ /* 0x009fea0003c00000 */
.L_x_1:
[----:B------:R-:W1:Y:S01]  /*0240*/  S2R R3, SR_TID.X ;  /* 0x0000000000037919 */ /* 0x000e620000002100 */
[----:B------:R-:W2:Y:S01]  /*0250*/  LDCU UR5, c[0x0][0x380] ;  /* 0x00007000ff0577ac */ /* 0x000ea20008000800 */
[----:B------:R-:W-:Y:S01]  /*0260*/  IADD3 R4, P1, PT, R2, 0x4000, RZ ;  /* 0x0000400002047810 */ /* 0x000fe20007f3e0ff */
[----:B------:R-:W-:Y:S01]  /*0270*/  BSSY.RECONVERGENT B0, `(.L_x_2) ;  /* 0x000004c000007945 */ /* 0x000fe20003800200 */
[----:B------:R-:W-:Y:S01]  /*0280*/  LOP3.LUT R7, RZ, UR39, RZ, 0x33, !PT ;  /* 0x00000027ff077c12 */ /* 0x000fe2000f8e33ff */
[----:B------:R-:W-:Y:S01]  /*0290*/  ULOP3.LUT UR4, URZ, UR38, URZ, 0x33, !UPT ;  /* 0x00000026ff047292 */ /* 0x000fe2000f8e33ff */
[----:B------:R-:W-:Y:S02]  /*02a0*/  IMAD.MOV.U32 R25, RZ, RZ, RZ ;  /* 0x000000ffff197224 */ /* 0x000fe400078e00ff */
[----:B------:R-:W-:Y:S02]  /*02b0*/  IMAD.X R0, RZ, RZ, R17, P1 ;  /* 0x000000ffff007224 */ /* 0x000fe400008e0611 */
[----:B------:R-:W-:-:S02]  /*02c0*/  IMAD.MOV.U32 R27, RZ, RZ, RZ ;  /* 0x000000ffff1b7224 */ /* 0x000fc400078e00ff */
[----:B------:R-:W-:Y:S01]  /*02d0*/  IMAD.MOV.U32 R5, RZ, RZ, R2 ;  /* 0x000000ffff057224 */ /* 0x000fe200078e0002 */
[----:B--2---:R-:W-:-:S04]  /*02e0*/  ISETP.GT.U32.AND P0, PT, R4, UR5, PT ;  /* 0x0000000504007c0c */ /* 0x004fc8000bf04070 */
[----:B------:R-:W-:-:S04]  /*02f0*/  ISETP.GT.U32.AND.EX P0, PT, R0, UR40, PT, P0 ;  /* 0x0000002800007c0c */ /* 0x000fc8000bf04100 */
[----:B------:R-:W-:Y:S02]  /*0300*/  SEL R4, R4, UR5, P0 ;  /* 0x0000000504047c07 */ /* 0x000fe40008000000 */
[----:B------:R-:W-:Y:S02]  /*0310*/  SEL R0, R0, UR40, P0 ;  /* 0x0000002800007c07 */ /* 0x000fe40008000000 */
[----:B-1----:R-:W-:-:S04]  /*0320*/  IADD3 R4, P0, P1, -R3, UR4, R4 ;  /* 0x0000000403047c10 */ /* 0x002fc8000f91e104 */
[----:B------:R-:W-:Y:S02]  /*0330*/  IADD3.X R7, PT, PT, R0, -0x1, R7, P0, P1 ;  /* 0xffffffff00077810 */ /* 0x000fe400007e2407 */
[C---:B------:R-:W-:Y:S02]  /*0340*/  ISETP.GE.U32.AND P1, PT, R4.reuse, 0x3c000, PT ;  /* 0x0003c0000400780c */ /* 0x040fe40003f26070 */
[----:B------:R-:W-:Y:S01]  /*0350*/  SHF.R.U64 R0, R4, 0xe, R7 ;  /* 0x0000000e04007819 */ /* 0x000fe20000001207 */
[----:B------:R-:W-:Y:S01]  /*0360*/  IMAD.MOV.U32 R4, RZ, RZ, R17 ;  /* 0x000000ffff047224 */ /* 0x000fe200078e0011 */
[----:B------:R-:W-:Y:S02]  /*0370*/  ISETP.GE.U32.AND.EX P1, PT, R7, RZ, PT, P1 ;  /* 0x000000ff0700720c */ /* 0x000fe40003f26110 */
[----:B------:R-:W-:-:S04]  /*0380*/  IADD3 R0, P2, PT, R0, 0x1, RZ ;  /* 0x0000000100007810 */ /* 0x000fc80007f5e0ff */
[----:B------:R-:W-:Y:S02]  /*0390*/  LOP3.LUT R3, R0, 0xf, RZ, 0xc0, !PT ;  /* 0x0000000f00037812 */ /* 0x000fe400078ec0ff */
[----:B------:R-:W-:Y:S02]  /*03a0*/  LEA.HI.X R7, R7, RZ, RZ, 0x12, P2 ;  /* 0x000000ff07077211 */ /* 0x000fe400010f94ff */
[----:B------:R-:W-:-:S04]  /*03b0*/  ISETP.NE.U32.AND P0, PT, R3, RZ, PT ;  /* 0x000000ff0300720c */ /* 0x000fc80003f05070 */
[----:B------:R-:W-:Y:S01]  /*03c0*/  ISETP.NE.AND.EX P0, PT, RZ, RZ, PT, P0 ;  /* 0x000000ffff00720c */ /* 0x000fe20003f05300 */
[----:B------:R-:W-:-:S12]  /*03d0*/  @!P1 BRA `(.L_x_3) ;  /* 0x0000000000d49947 */ /* 0x000fd80003800000 */
[----:B------:R-:W1:Y:S01]  /*03e0*/  LDCU.64 UR4, c[0x0][0x388] ;  /* 0x00007100ff0477ac */ /* 0x000e620008000a00 */
[----:B------:R-:W-:Y:S01]  /*03f0*/  LOP3.LUT R7, R7, 0x7ffff, RZ, 0xc0, !PT ;  /* 0x0007ffff07077812 */ /* 0x000fe200078ec0ff */
[----:B------:R-:W-:Y:S01]  /*0400*/  IMAD.MOV.U32 R25, RZ, RZ, RZ ;  /* 0x000000ffff197224 */ /* 0x000fe200078e00ff */
[----:B------:R-:W-:Y:S01]  /*0410*/  LOP3.LUT R6, R0, 0xfffffff0, RZ, 0xc0, !PT ;  /* 0xfffffff000067812 */ /* 0x000fe200078ec0ff */
[----:B------:R-:W-:Y:S02]  /*0420*/  IMAD.MOV.U32 R27, RZ, RZ, RZ ;  /* 0x000000ffff1b7224 */ /* 0x000fe400078e00ff */
[----:B------:R-:W-:Y:S02]  /*0430*/  IMAD.MOV.U32 R5, RZ, RZ, R2 ;  /* 0x000000ffff057224 */ /* 0x000fe400078e0002 */
[----:B------:R-:W-:Y:S01]  /*0440*/  IMAD.MOV.U32 R4, RZ, RZ, R17 ;  /* 0x000000ffff047224 */ /* 0x000fe200078e0011 */
[----:B-1----:R-:W-:-:S04]  /*0450*/  LEA R10, P1, R2, UR4, 0x3 ;  /* 0x00000004020a7c11 */ /* 0x002fc8000f8218ff */
[----:B------:R-:W-:Y:S02]  /*0460*/  LEA.HI.X R9, R2, UR5, R17, 0x3, P1 ;  /* 0x0000000502097c11 */ /* 0x000fe400088f1c11 */
[----:B------:R-:W-:-:S05]  /*0470*/  IADD3 R10, P1, PT, R10, 0x100000, RZ ;  /* 0x001000000a0a7810 */ /* 0x000fca0007f3e0ff */
[----:B------:R-:W-:-:S08]  /*0480*/  IMAD.X R9, RZ, RZ, R9, P1 ;  /* 0x000000ffff097224 */ /* 0x000fd000008e0609 */
.L_x_4:
[----:B------:R-:W-:-:S05]  /*0490*/  IMAD.MOV.U32 R8, RZ, RZ, R10 ;  /* 0x000000ffff087224 */ /* 0x000fca00078e000a */
[----:B------:R-:W2:Y:S04]  /*04a0*/  LDG.E.64 R12, desc[UR36][R8.64+-0x100000] ;  /* 0xf0000024080c7981 */ /* 0x000ea8000c1e1b00 */
[----:B------:R-:W2:Y:S04]  /*04b0*/  LDG.E.64 R10, desc[UR36][R8.64+-0xe0000] ;  /* 0xf2000024080a7981 */ /* 0x000ea8000c1e1b00 */
[----:B------:R-:W3:Y:S04]  /*04c0*/  LDG.E.64 R22, desc[UR36][R8.64+-0xc0000] ;  /* 0xf400002408167981 */ /* 0x000ee8000c1e1b00 */
[----:B------:R-:W3:Y:S04]  /*04d0*/  LDG.E.64 R20, desc[UR36][R8.64+-0xa0000] ;  /* 0xf600002408147981 */ /* 0x000ee8000c1e1b00 */
[----:B------:R-:W4:Y:S04]  /*04e0*/  LDG.E.64 R18, desc[UR36][R8.64+-0x80000] ;  /* 0xf800002408127981 */ /* 0x000f28000c1e1b00 */
[----:B------:R-:W4:Y:S01]  /*04f0*/  LDG.E.64 R14, desc[UR36][R8.64+-0x60000] ;  /* 0xfa000024080e7981 */ /* 0x000f22000c1e1b00 */
[----:B--2---:R-:W-:-:S04]  /*0500*/  IADD3 R25, P1, P2, R10, R12, R25 ;  /* 0x0000000c0a197210 */ /* 0x004fc80007a3e019 */
[----:B------:R-:W-:Y:S02]  /*0510*/  IADD3.X R27, PT, PT, R11, R13, R27, P1, P2 ;  /* 0x0000000d0b1b7210 */ /* 0x000fe40000fe441b */
[----:B------:R-:W2:Y:S01]  /*0520*/  LDG.E.64 R12, desc[UR36][R8.64+-0x40000] ;  /* 0xfc000024080c7981 */ /* 0x000ea2000c1e1b00 */
[----:B---3--:R-:W-:-:S03]  /*0530*/  IADD3 R25, P1, P2, R20, R22, R25 ;  /* 0x0000001614197210 */ /* 0x008fc60007a3e019 */
[----:B------:R-:W2:Y:S01]  /*0540*/  LDG.E.64 R10, desc[UR36][R8.64+-0x20000] ;  /* 0xfe000024080a7981 */ /* 0x000ea2000c1e1b00 */
[----:B------:R-:W-:-:S03]  /*0550*/  IADD3.X R27, PT, PT, R21, R23, R27, P1, P2 ;  /* 0x00000017151b7210 */ /* 0x000fc60000fe441b */
[----:B------:R-:W3:Y:S04]  /*0560*/  LDG.E.64 R20, desc[UR36][R8.64] ;  /* 0x0000002408147981 */ /* 0x000ee8000c1e1b00 */
[----:B------:R-:W3:Y:S01]  /*0570*/  LDG.E.64 R22, desc[UR36][R8.64+0x20000] ;  /* 0x0200002408167981 */ /* 0x000ee2000c1e1b00 */
[----:B----4-:R-:W-:-:S04]  /*0580*/  IADD3 R25, P1, P2, R14, R18, R25 ;  /* 0x000000120e197210 */ /* 0x010fc80007a3e019 */
[----:B------:R-:W-:Y:S02]  /*0590*/  IADD3.X R27, PT, PT, R15, R19, R27, P1, P2 ;  /* 0x000000130f1b7210 */ /* 0x000fe40000fe441b */
        /* <DEDUP_REMOVED lines=10> */
[----:B----4-:R-:W-:Y:S02]  /*0640*/  IADD3 R25, P1, P2, R14, R18, R25 ;  /* 0x000000120e197210 */ /* 0x010fe40007a3e019 */
[----:B------:R-:W-:Y:S02]  /*0650*/  IADD3 R6, P4, PT, R6, -0x10, RZ ;  /* 0xfffffff006067810 */ /* 0x000fe40007f9e0ff */
[----:B------:R-:W-:Y:S02]  /*0660*/  IADD3.X R15, PT, PT, R15, R19, R27, P1, P2 ;  /* 0x000000130f0f7210 */ /* 0x000fe40000fe441b */
[----:B------:R-:W-:-:S02]  /*0670*/  IADD3.X R7, PT, PT, R7, -0x1, RZ, P4, !PT ;  /* 0xffffffff07077810 */ /* 0x000fc400027fe4ff */
[----:B------:R-:W-:-:S04]  /*0680*/  ISETP.NE.U32.AND P1, PT, R6, RZ, PT ;  /* 0x000000ff0600720c */ /* 0x000fc80003f25070 */
[----:B------:R-:W-:Y:S02]  /*0690*/  ISETP.NE.AND.EX P1, PT, R7, RZ, PT, P1 ;  /* 0x000000ff0700720c */ /* 0x000fe40003f25310 */
[----:B------:R-:W-:-:S05]  /*06a0*/  IADD3 R5, P4, PT, R5, 0x40000, RZ ;  /* 0x0004000005057810 */ /* 0x000fca0007f9e0ff */
[----:B------:R-:W-:Y:S01]  /*06b0*/  IMAD.X R4, RZ, RZ, R4, P4 ;  /* 0x000000ffff047224 */ /* 0x000fe200020e0604 */
[----:B--2---:R-:W-:Y:S02]  /*06c0*/  IADD3 R25, P2, P3, R10, R12, R25 ;  /* 0x0000000c0a197210 */ /* 0x004fe40007b5e019 */
[----:B------:R-:W-:Y:S02]  /*06d0*/  IADD3 R10, P5, PT, R8, 0x200000, RZ ;  /* 0x00200000080a7810 */ /* 0x000fe40007fbe0ff */
[----:B------:R-:W-:Y:S02]  /*06e0*/  IADD3.X R11, PT, PT, R11, R13, R15, P2, P3 ;  /* 0x0000000d0b0b7210 */ /* 0x000fe400017e640f */
[----:B---3--:R-:W-:Y:S01]  /*06f0*/  IADD3 R25, P2, P3, R22, R20, R25 ;  /* 0x0000001416197210 */ /* 0x008fe20007b5e019 */
[----:B------:R-:W-:-:S03]  /*0700*/  IMAD.X R9, RZ, RZ, R9, P5 ;  /* 0x000000ffff097224 */ /* 0x000fc600028e0609 */
[----:B------:R-:W-:Y:S01]  /*0710*/  IADD3.X R27, PT, PT, R23, R21, R11, P2, P3 ;  /* 0x00000015171b7210 */ /* 0x000fe200017e640b */
[----:B------:R-:W-:Y:S08]  /*0720*/  @P1 BRA `(.L_x_4) ;  /* 0xfffffffc00581947 */ /* 0x000ff0000383ffff */
.L_x_3:
[----:B------:R-:W-:Y:S05]  /*0730*/  BSYNC.RECONVERGENT B0 ;  /* 0x0000000000007941 */ /* 0x000fea0003800200 */
.L_x_2:
[----:B------:R-:W-:Y:S04]  /*0740*/  BSSY.RECONVERGENT B0, `(.L_x_5) ;  /* 0x0000044000007945 */ /* 0x000fe80003800200 */
[----:B------:R-:W-:Y:S05]  /*0750*/  @!P0 BRA `(.L_x_6) ;  /* 0x0000000400088947 */ /* 0x000fea0003800000 */
[----:B------:R-:W-:Y:S01]  /*0760*/  ISETP.GE.U32.AND P1, PT, R3, 0x8, PT ;  /* 0x000000080300780c */ /* 0x000fe20003f26070 */
[----:B------:R-:W-:Y:S01]  /*0770*/  BSSY.RECONVERGENT B1, `(.L_x_7) ;  /* 0x000001b000017945 */ /* 0x000fe20003800200 */
[----:B------:R-:W-:Y:S02]  /*0780*/  LOP3.LUT R16, R0, 0x7, RZ, 0xc0, !PT ;  /* 0x0000000700107812 */ /* 0x000fe400078ec0ff */
[----:B------:R-:W-:Y:S02]  /*0790*/  ISETP.GE.U32.AND.EX P1, PT, RZ, RZ, PT, P1 ;  /* 0x000000ffff00720c */ /* 0x000fe40003f26110 */
[----:B------:R-:W-:-:S04]  /*07a0*/  ISETP.NE.U32.AND P0, PT, R16, RZ, PT ;  /* 0x000000ff1000720c */ /* 0x000fc80003f05070 */
[----:B------:R-:W-:-:S07]  /*07b0*/  ISETP.NE.AND.EX P0, PT, RZ, RZ, PT, P0 ;  /* 0x000000ffff00720c */ /* 0x000fce0003f05300 */
[----:B------:R-:W-:Y:S06]  /*07c0*/  @!P1 BRA `(.L_x_8) ;  /* 0x0000000000549947 */ /* 0x000fec0003800000 */
[----:B------:R-:W1:Y:S02]  /*07d0*/  LDCU.64 UR4, c[0x0][0x388] ;  /* 0x00007100ff0477ac */ /* 0x000e640008000a00 */
[----:B-1----:R-:W-:-:S04]  /*07e0*/  LEA R28, P1, R5, UR4, 0x3 ;  /* 0x00000004051c7c11 */ /* 0x002fc8000f8218ff */
[----:B------:R-:W-:-:S05]  /*07f0*/  LEA.HI.X R29, R5, UR5, R4, 0x3, P1 ;  /* 0x00000005051d7c11 */ /* 0x000fca00088f1c04 */
[----:B------:R-:W2:Y:S04]  /*0800*/  LDG.E.64 R22, desc[UR36][R28.64] ;  /* 0x000000241c167981 */ /* 0x000ea8000c1e1b00 */
[----:B------:R-:W2:Y:S04]  /*0810*/  LDG.E.64 R6, desc[UR36][R28.64+0x20000] ;  /* 0x020000241c067981 */ /* 0x000ea8000c1e1b00 */
[----:B------:R-:W3:Y:S04]  /*0820*/  LDG.E.64 R8, desc[UR36][R28.64+0x40000] ;  /* 0x040000241c087981 */ /* 0x000ee8000c1e1b00 */
[----:B------:R-:W3:Y:S04]  /*0830*/  LDG.E.64 R10, desc[UR36][R28.64+0x60000] ;  /* 0x060000241c0a7981 */ /* 0x000ee8000c1e1b00 */
[----:B------:R-:W4:Y:S04]  /*0840*/  LDG.E.64 R12, desc[UR36][R28.64+0x80000] ;  /* 0x080000241c0c7981 */ /* 0x000f28000c1e1b00 */
[----:B------:R-:W4:Y:S04]  /*0850*/  LDG.E.64 R14, desc[UR36][R28.64+0xa0000] ;  /* 0x0a0000241c0e7981 */ /* 0x000f28000c1e1b00 */
[----:B------:R-:W5:Y:S04]  /*0860*/  LDG.E.64 R18, desc[UR36][R28.64+0xc0000] ;  /* 0x0c0000241c127981 */ /* 0x000f68000c1e1b00 */
[----:B------:R-:W5:Y:S01]  /*0870*/  LDG.E.64 R20, desc[UR36][R28.64+0xe0000] ;  /* 0x0e0000241c147981 */ /* 0x000f62000c1e1b00 */
[----:B------:R-:W-:-:S05]  /*0880*/  IADD3 R5, P5, PT, R5, 0x20000, RZ ;  /* 0x0002000005057810 */ /* 0x000fca0007fbe0ff */
[----:B------:R-:W-:Y:S01]  /*0890*/  IMAD.X R4, RZ, RZ, R4, P5 ;  /* 0x000000ffff047224 */ /* 0x000fe200028e0604 */
[----:B--2---:R-:W-:-:S04]  /*08a0*/  IADD3 R25, P1, P2, R6, R22, R25 ;  /* 0x0000001606197210 */ /* 0x004fc80007a3e019 */
[----:B------:R-:W-:Y:S02]  /*08b0*/  IADD3.X R7, PT, PT, R7, R23, R27, P1, P2 ;  /* 0x0000001707077210 */ /* 0x000fe40000fe441b */
[----:B---3--:R-:W-:-:S04]  /*08c0*/  IADD3 R25, P3, P4, R10, R8, R25 ;  /* 0x000000080a197210 */ /* 0x008fc80007c7e019 */
[----:B------:R-:W-:Y:S02]  /*08d0*/  IADD3.X R9, PT, PT, R11, R9, R7, P3, P4 ;  /* 0x000000090b097210 */ /* 0x000fe40001fe8407 */
[----:B----4-:R-:W-:-:S04]  /*08e0*/  IADD3 R25, P2, P1, R14, R12, R25 ;  /* 0x0000000c0e197210 */ /* 0x010fc8000795e019 */
[----:B------:R-:W-:Y:S02]  /*08f0*/  IADD3.X R13, PT, PT, R15, R13, R9, P2, P1 ;  /* 0x0000000d0f0d7210 */ /* 0x000fe400017e2409 */
[----:B-----5:R-:W-:-:S04]  /*0900*/  IADD3 R25, P3, P4, R20, R18, R25 ;  /* 0x0000001214197210 */ /* 0x020fc80007c7e019 */
[----:B------:R-:W-:-:S09]  /*0910*/  IADD3.X R27, PT, PT, R21, R19, R13, P3, P4 ;  /* 0x00000013151b7210 */ /* 0x000fd20001fe840d */
.L_x_8:
[----:B------:R-:W-:Y:S05]  /*0920*/  BSYNC.RECONVERGENT B1 ;  /* 0x0000000000017941 */ /* 0x000fea0003800200 */
.L_x_7:
[----:B------:R-:W-:Y:S05]  /*0930*/  @!P0 BRA `(.L_x_6) ;  /* 0x0000000000908947 */ /* 0x000fea0003800000 */
[----:B------:R-:W-:-:S04]  /*0940*/  ISETP.GE.U32.AND P0, PT, R16, 0x4, PT ;  /* 0x000000041000780c */ /* 0x000fc80003f06070 */
[----:B------:R-:W-:-:S13]  /*0950*/  ISETP.GE.U32.AND.EX P0, PT, RZ, RZ, PT, P0 ;  /* 0x000000ffff00720c */ /* 0x000fda0003f06100 */
[----:B------:R-:W1:Y:S02]  /*0960*/  @P0 LDC.64 R8, c[0x0][0x388] ;  /* 0x0000e200ff080b82 */ /* 0x000e640000000a00 */
[----:B-1----:R-:W-:-:S04]  /*0970*/  @P0 LEA R8, P1, R5, R8, 0x3 ;  /* 0x0000000805080211 */ /* 0x002fc800078218ff */
[----:B------:R-:W-:-:S05]  /*0980*/  @P0 LEA.HI.X R9, R5, R9, R4, 0x3, P1 ;  /* 0x0000000905090211 */ /* 0x000fca00008f1c04 */
[----:B------:R-:W2:Y:S04]  /*0990*/  @P0 LDG.E.64 R10, desc[UR36][R8.64] ;  /* 0x00000024080a0981 */ /* 0x000ea8000c1e1b00 */
[----:B------:R-:W2:Y:S04]  /*09a0*/  @P0 LDG.E.64 R12, desc[UR36][R8.64+0x20000] ;  /* 0x02000024080c0981 */ /* 0x000ea8000c1e1b00 */
[----:B------:R-:W3:Y:S04]  /*09b0*/  @P0 LDG.E.64 R6, desc[UR36][R8.64+0x40000] ;  /* 0x0400002408060981 */ /* 0x000ee8000c1e1b00 */
[----:B------:R-:W3:Y:S01]  /*09c0*/  @P0 LDG.E.64 R14, desc[UR36][R8.64+0x60000] ;  /* 0x06000024080e0981 */ /* 0x000ee2000c1e1b00 */
[----:B------:R-:W-:-:S02]  /*09d0*/  LOP3.LUT R0, R0, 0x3, RZ, 0xc0, !PT ;  /* 0x0000000300007812 */ /* 0x000fc400078ec0ff */
[----:B------:R-:W-:Y:S02]  /*09e0*/  @P0 IADD3 R5, P4, PT, R5, 0x10000, RZ ;  /* 0x0001000005050810 */ /* 0x000fe40007f9e0ff */
[----:B------:R-:W-:-:S03]  /*09f0*/  ISETP.NE.U32.AND P1, PT, R0, RZ, PT ;  /* 0x000000ff0000720c */ /* 0x000fc60003f25070 */
[----:B------:R-:W-:Y:S01]  /*0a00*/  @P0 IMAD.X R4, RZ, RZ, R4, P4 ;  /* 0x000000ffff040224 */ /* 0x000fe200020e0604 */
[----:B------:R-:W-:Y:S02]  /*0a10*/  ISETP.NE.AND.EX P1, PT, RZ, RZ, PT, P1 ;  /* 0x000000ffff00720c */ /* 0x000fe40003f25310 */
[----:B--2---:R-:W-:-:S04]  /*0a20*/  @P0 IADD3 R3, P3, P2, R12, R10, R25 ;  /* 0x0000000a0c030210 */ /* 0x004fc80007a7e019 */
[----:B------:R-:W-:Y:S02]  /*0a30*/  @P0 IADD3.X R11, PT, PT, R13, R11, R27, P3, P2 ;  /* 0x0000000b0d0b0210 */ /* 0x000fe40001fe441b */
[----:B---3--:R-:W-:-:S04]  /*0a40*/  @P0 IADD3 R25, P5, P6, R14, R6, R3 ;  /* 0x000000060e190210 */ /* 0x008fc80007ebe003 */
[----:B------:R-:W-:Y:S01]  /*0a50*/  @P0 IADD3.X R27, PT, PT, R15, R7, R11, P5, P6 ;  /* 0x000000070f1b0210 */ /* 0x000fe20002fec40b */
[----:B------:R-:W-:Y:S08]  /*0a60*/  @!P1 BRA `(.L_x_6) ;  /* 0x0000000000449947 */ /* 0x000ff00003800000 */
[----:B------:R-:W1:Y:S01]  /*0a70*/  LDCU.64 UR4, c[0x0][0x388] ;  /* 0x00007100ff0477ac */ /* 0x000e620008000a00 */
[----:B------:R-:W-:-:S05]  /*0a80*/  IADD3 R0, P1, PT, RZ, -R0, RZ ;  /* 0x80000000ff007210 */ /* 0x000fca0007f3e0ff */
[----:B------:R-:W-:Y:S01]  /*0a90*/  IMAD.X R3, RZ, RZ, -0x1, P1 ;  /* 0xffffffffff037424 */ /* 0x000fe200008e06ff */
[----:B-1----:R-:W-:-:S04]  /*0aa0*/  LEA R6, P0, R5, UR4, 0x3 ;  /* 0x0000000405067c11 */ /* 0x002fc8000f8018ff */
[----:B------:R-:W-:-:S09]  /*0ab0*/  LEA.HI.X R7, R5, UR5, R4, 0x3, P0 ;  /* 0x0000000505077c11 */ /* 0x000fd200080f1c04 */
.L_x_9:
[----:B------:R-:W-:Y:S02]  /*0ac0*/  IMAD.MOV.U32 R4, RZ, RZ, R6 ;  /* 0x000000ffff047224 */ /* 0x000fe400078e0006 */
[----:B------:R-:W-:-:S06]  /*0ad0*/  IMAD.MOV.U32 R5, RZ, RZ, R7 ;  /* 0x000000ffff057224 */ /* 0x000fcc00078e0007 */
[----:B------:R-:W2:Y:S01]  /*0ae0*/  LDG.E.64 R4, desc[UR36][R4.64] ;  /* 0x0000002404047981 */ /* 0x000ea2000c1e1b00 */
[----:B------:R-:W-:Y:S02]  /*0af0*/  IADD3 R0, P0, PT, R0, 0x1, RZ ;  /* 0x0000000100007810 */ /* 0x000fe40007f1e0ff */
[----:B------:R-:W-:-:S03]  /*0b00*/  IADD3 R6, P2, PT, R6, 0x20000, RZ ;  /* 0x0002000006067810 */ /* 0x000fc60007f5e0ff */
[----:B------:R-:W-:Y:S01]  /*0b10*/  IMAD.X R3, RZ, RZ, R3, P0 ;  /* 0x000000ffff037224 */ /* 0x000fe200000e0603 */
[----:B------:R-:W-:Y:S01]  /*0b20*/  ISETP.NE.U32.AND P0, PT, R0, RZ, PT ;  /* 0x000000ff0000720c */ /* 0x000fe20003f05070 */
[----:B------:R-:W-:-:S03]  /*0b30*/  IMAD.X R7, RZ, RZ, R7, P2 ;  /* 0x000000ffff077224 */ /* 0x000fc600010e0607 */
[----:B------:R-:W-:Y:S02]  /*0b40*/  ISETP.NE.AND.EX P0, PT, R3, RZ, PT, P0 ;  /* 0x000000ff0300720c */ /* 0x000fe40003f05300 */
[----:B--2---:R-:W-:-:S05]  /*0b50*/  IADD3 R25, P1, PT, R4, R25, RZ ;  /* 0x0000001904197210 */ /* 0x004fca0007f3e0ff */
[----:B------:R-:W-:-:S06]  /*0b60*/  IMAD.X R27, R5, 0x1, R27, P1 ;  /* 0x00000001051b7824 */ /* 0x000fcc00008e061b */
[----:B------:R-:W-:Y:S05]  /*0b70*/  @P0 BRA `(.L_x_9) ;  /* 0xfffffffc00d00947 */ /* 0x000fea000383ffff */
.L_x_6:
[----:B------:R-:W-:Y:S05]  /*0b80*/  BSYNC.RECONVERGENT B0 ;  /* 0x0000000000007941 */ /* 0x000fea0003800200 */
.L_x_5:
[----:B------:R-:W1:Y:S01]  /*0b90*/  LDCU.64 UR4, c[0x0][0x388] ;  /* 0x00007100ff0477ac */ /* 0x000e620008000a00 */
[----:B------:R-:W-:Y:S01]  /*0ba0*/  IMAD.MOV.U32 R26, RZ, RZ, R25 ;  /* 0x000000ffff1a7224 */ /* 0x000fe200078e0019 */
[----:B-1----:R-:W-:-:S04]  /*0bb0*/  LEA R4, P0, R2, UR4, 0x3 ;  /* 0x0000000402047c11 */ /* 0x002fc8000f8018ff */
[----:B------:R-:W-:-:S05]  /*0bc0*/  LEA.HI.X R5, R2, UR5, R17, 0x3, P0 ;  /* 0x0000000502057c11 */ /* 0x000fca00080f1c11 */
[----:B------:R-:W-:Y:S01]  /*0bd0*/  STG.E.64 desc[UR36][R4.64], R26 ;  /* 0x0000001a04007986 */ /* 0x000fe2000c101b24 */
[----:B------:R-:W-:Y:S05]  /*0be0*/  EXIT ;  /* 0x000000000000794d */ /* 0x000fea0003800000 */
.L_x_0:
[----:B------:R-:W-:-:S04]  /*0bf0*/  ISETP.NE.U32.AND P0, PT, R2, RZ, PT ;  /* 0x000000ff0200720c */ /* 0x000fc80003f05070 */
[----:B------:R-:W-:-:S13]  /*0c00*/  ISETP.NE.AND.EX P0, PT, R17, RZ, PT, P0 ;  /* 0x000000ff1100720c */ /* 0x000fda0003f05300 */
[----:B------:R-:W-:Y:S05]  /*0c10*/  @P0 EXIT ;  /* 0x000000000000094d */ /* 0x000fea0003800000 */
[----:B------:R-:W1:Y:S01]  /*0c20*/  LDCU UR4, c[0x0][0x380] ;  /* 0x00007000ff0477ac */ /* 0x000e620008000800 */
[----:B------:R-:W-:Y:S02]  /*0c30*/  IMAD.MOV.U32 R0, RZ, RZ, RZ ;  /* 0x000000ffff007224 */ /* 0x000fe400078e00ff */
[----:B------:R-:W-:Y:S01]  /*0c40*/  IMAD.MOV.U32 R13, RZ, RZ, RZ ;  /* 0x000000ffff0d7224 */ /* 0x000fe200078e00ff */
[----:B-1----:R-:W-:-:S09]  /*0c50*/  UISETP.GE.AND UP0, UPT, UR4, 0x1, UPT ;  /* 0x000000010400788c */ /* 0x002fd2000bf06270 */
[----:B------:R-:W-:Y:S05]  /*0c60*/  BRA.U !UP0, `(.L_x_10) ;  /* 0x00000009080c7547 */ /* 0x000fea000b800000 */
[----:B------:R-:W-:Y:S01]  /*0c70*/  UISETP.LT.AND UP0, UPT, UR4, 0x4000, UPT ;  /* 0x000040000400788c */ /* 0x000fe2000bf01270 */
[----:B------:R-:W-:Y:S01]  /*0c80*/  IMAD.MOV.U32 R0, RZ, RZ, RZ ;  /* 0x000000ffff007224 */ /* 0x000fe200078e00ff */
[----:B------:R-:W-:Y:S01]  /*0c90*/  UMOV UR5, URZ ;  /* 0x000000ff00057c82 */ /* 0x000fe20008000000 */
[----:B------:R-:W-:Y:S01]  /*0ca0*/  IMAD.MOV.U32 R13, RZ, RZ, RZ ;  /* 0x000000ffff0d7224 */ /* 0x000fe200078e00ff */
[----:B------:R-:W-:Y:S02]  /*0cb0*/  USEL UR7, UR4, 0x4000, UP0 ;  /* 0x0000400004077887 */ /* 0x000fe40008000000 */
[----:B------:R-:W-:Y:S02]  /*0cc0*/  UISETP.GE.U32.AND UP0, UPT, UR4, 0x10, UPT ;  /* 0x000000100400788c */ /* 0x000fe4000bf06070 */
[----:B------:R-:W-:Y:S01]  /*0cd0*/  ULOP3.LUT UP1, URZ, UR7, 0xf, URZ, 0xc0, !UPT ;  /* 0x0000000f07ff7892 */ /* 0x000fe2000f82c0ff */
[----:B------:R-:W-:-:S06]  /*0ce0*/  UMOV UR6, URZ ;  /* 0x000000ff00067c82 */ /* 0x000fcc0008000000 */
[----:B------:R-:W-:Y:S05]  /*0cf0*/  BRA.U !UP0, `(.L_x_11) ;  /* 0x0000000108c87547 */ /* 0x000fea000b800000 */
[----:B------:R-:W1:Y:S01]  /*0d00*/  LDCU.64 UR4, c[0x0][0x388] ;  /* 0x00007100ff0477ac */ /* 0x000e620008000a00 */
[----:B------:R-:W-:Y:S02]  /*0d10*/  IMAD.MOV.U32 R0, RZ, RZ, RZ ;  /* 0x000000ffff007224 */ /* 0x000fe400078e00ff */
[----:B------:R-:W-:Y:S01]  /*0d20*/  IMAD.MOV.U32 R13, RZ, RZ, RZ ;  /* 0x000000ffff0d7224 */ /* 0x000fe200078e00ff */
[----:B------:R-:W-:Y:S01]  /*0d30*/  UMOV UR6, URZ ;  /* 0x000000ff00067c82 */ /* 0x000fe20008000000 */
[----:B-1----:R-:W-:-:S04]  /*0d40*/  UIADD3 UR4, UP0, UPT, UR4, 0x40, URZ ;  /* 0x0000004004047890 */ /* 0x002fc8000ff1e0ff */
[----:B------:R-:W-:Y:S02]  /*0d50*/  UIADD3.X UR8, UPT, UPT, URZ, UR5, URZ, UP0, !UPT ;  /* 0x00000005ff087290 */ /* 0x000fe400087fe4ff */
[----:B------:R-:W-:Y:S01]  /*0d60*/  ULOP3.LUT UR5, UR7, 0x7ff0, URZ, 0xc0, !UPT ;  /* 0x00007ff007057892 */ /* 0x000fe2000f8ec0ff */
[----:B------:R-:W-:Y:S01]  /*0d70*/  IMAD.U32 R2, RZ, RZ, UR4 ;  /* 0x00000004ff027e24 */ /* 0x000fe2000f8e00ff */
[----:B------:R-:W-:Y:S02]  /*0d80*/  UMOV UR4, URZ ;  /* 0x000000ff00047c82 */ /* 0x000fe40008000000 */
[----:B------:R-:W-:-:S03]  /*0d90*/  IMAD.U32 R3, RZ, RZ, UR8 ;  /* 0x00000008ff037e24 */ /* 0x000fc6000f8e00ff */
[----:B------:R-:W-:-:S05]  /*0da0*/  UMOV UR8, UR5 ;  /* 0x0000000500087c82 */ /* 0x000fca0008000000 */
.L_x_12:
[----:B------:R-:W2:Y:S04]  /*0db0*/  LDG.E.64 R14, desc[UR36][R2.64+-0x40] ;  /* 0xffffc024020e7981 */ /* 0x000ea8000c1e1b00 */
[----:B------:R-:W2:Y:S04]  /*0dc0*/  LDG.E.64 R16, desc[UR36][R2.64+-0x38] ;  /* 0xffffc82402107981 */ /* 0x000ea8000c1e1b00 */
[----:B------:R-:W3:Y:S04]  /*0dd0*/  LDG.E.64 R20, desc[UR36][R2.64+-0x30] ;  /* 0xffffd02402147981 */ /* 0x000ee8000c1e1b00 */
[----:B------:R-:W3:Y:S04]  /*0de0*/  LDG.E.64 R22, desc[UR36][R2.64+-0x28] ;  /* 0xffffd82402167981 */ /* 0x000ee8000c1e1b00 */
[----:B------:R-:W4:Y:S04]  /*0df0*/  LDG.E.64 R6, desc[UR36][R2.64+-0x20] ;  /* 0xffffe02402067981 */ /* 0x000f28000c1e1b00 */
[----:B------:R-:W4:Y:S04]  /*0e00*/  LDG.E.64 R4, desc[UR36][R2.64+-0x18] ;  /* 0xffffe82402047981 */ /* 0x000f28000c1e1b00 */
[----:B------:R-:W5:Y:S04]  /*0e10*/  LDG.E.64 R10, desc[UR36][R2.64+-0x10] ;  /* 0xfffff024020a7981 */ /* 0x000f68000c1e1b00 */
[----:B------:R-:W5:Y:S04]  /*0e20*/  LDG.E.64 R8, desc[UR36][R2.64+-0x8] ;  /* 0xfffff82402087981 */ /* 0x000f68000c1e1b00 */
[----:B------:R-:W5:Y:S01]  /*0e30*/  LDG.E.64 R18, desc[UR36][R2.64] ;  /* 0x0000002402127981 */ /* 0x000f62000c1e1b00 */
[----:B--2---:R-:W-:-:S04]  /*0e40*/  IADD3 R25, P0, P1, R16, R14, R0 ;  /* 0x0000000e10197210 */ /* 0x004fc8000791e000 */
[----:B------:R-:W-:Y:S02]  /*0e50*/  IADD3.X R27, PT, PT, R17, R15, R13, P0, P1 ;  /* 0x0000000f111b7210 */ /* 0x000fe400007e240d */
[----:B------:R-:W2:Y:S01]  /*0e60*/  LDG.E.64 R16, desc[UR36][R2.64+0x8] ;  /* 0x0000082402107981 */ /* 0x000ea2000c1e1b00 */
[----:B---3--:R-:W-:-:S03]  /*0e70*/  IADD3 R25, P0, P1, R22, R20, R25 ;  /* 0x0000001416197210 */ /* 0x008fc6000791e019 */
[----:B------:R-:W3:Y:S01]  /*0e80*/  LDG.E.64 R14, desc[UR36][R2.64+0x10] ;  /* 0x00001024020e7981 */ /* 0x000ee2000c1e1b00 */
[----:B------:R-:W-:-:S03]  /*0e90*/  IADD3.X R27, PT, PT, R23, R21, R27, P0, P1 ;  /* 0x00000015171b7210 */ /* 0x000fc600007e241b */
[----:B------:R-:W3:Y:S01]  /*0ea0*/  LDG.E.64 R12, desc[UR36][R2.64+0x18] ;  /* 0x00001824020c7981 */ /* 0x000ee2000c1e1b00 */
[----:B----4-:R-:W-:-:S03]  /*0eb0*/  IADD3 R25, P0, P1, R4, R6, R25 ;  /* 0x0000000604197210 */ /* 0x010fc6000791e019 */
[----:B------:R-:W4:Y:S04]  /*0ec0*/  LDG.E.64 R20, desc[UR36][R2.64+0x20] ;  /* 0x0000202402147981 */ /* 0x000f28000c1e1b00 */
[----:B------:R-:W4:Y:S01]  /*0ed0*/  LDG.E.64 R22, desc[UR36][R2.64+0x28] ;  /* 0x0000282402167981 */ /* 0x000f22000c1e1b00 */
[----:B------:R-:W-:-:S03]  /*0ee0*/  IADD3.X R27, PT, PT, R5, R7, R27, P0, P1 ;  /* 0x00000007051b7210 */ /* 0x000fc600007e241b */
[----:B------:R-:W4:Y:S04]  /*0ef0*/  LDG.E.64 R6, desc[UR36][R2.64+0x30] ;  /* 0x0000302402067981 */ /* 0x000f28000c1e1b00 */
[----:B------:R1:W4:Y:S01]  /*0f00*/  LDG.E.64 R4, desc[UR36][R2.64+0x38] ;  /* 0x0000382402047981 */ /* 0x000322000c1e1b00 */
[----:B-----5:R-:W-:Y:S01]  /*0f10*/  IADD3 R25, P0, P1, R8, R10, R25 ;  /* 0x0000000a08197210 */ /* 0x020fe2000791e019 */
[----:B------:R-:W-:-:S03]  /*0f20*/  UIADD3 UR8, UP0, UPT, UR8, -0x10, URZ ;  /* 0xfffffff008087890 */ /* 0x000fc6000ff1e0ff */
[----:B------:R-:W-:Y:S01]  /*0f30*/  IADD3.X R11, PT, PT, R9, R11, R27, P0, P1 ;  /* 0x0000000b090b7210 */ /* 0x000fe200007e241b */
[----:B------:R-:W-:Y:S02]  /*0f40*/  UIADD3.X UR4, UPT, UPT, UR4, -0x1, URZ, UP0, !UPT ;  /* 0xffffffff04047890 */ /* 0x000fe400087fe4ff */
[----:B------:R-:W-:-:S04]  /*0f50*/  UISETP.NE.U32.AND UP0, UPT, UR8, URZ, UPT ;  /* 0x000000ff0800728c */ /* 0x000fc8000bf05070 */
[----:B------:R-:W-:Y:S01]  /*0f60*/  UISETP.NE.AND.EX UP0, UPT, UR4, URZ, UPT, UP0 ;  /* 0x000000ff0400728c */ /* 0x000fe2000bf05300 */
[----:B-1----:R-:W-:-:S05]  /*0f70*/  IADD3 R2, P4, PT, R2, 0x80, RZ ;  /* 0x0000008002027810 */ /* 0x002fca0007f9e0ff */
[----:B------:R-:W-:Y:S01]  /*0f80*/  IMAD.X R3, RZ, RZ, R3, P4 ;  /* 0x000000ffff037224 */ /* 0x000fe200020e0603 */
[----:B--2---:R-:W-:-:S04]  /*0f90*/  IADD3 R25, P2, P3, R16, R18, R25 ;  /* 0x0000001210197210 */ /* 0x004fc80007b5e019 */
[----:B------:R-:W-:Y:S02]  /*0fa0*/  IADD3.X R17, PT, PT, R17, R19, R11, P2, P3 ;  /* 0x0000001311117210 */ /* 0x000fe400017e640b */
[----:B---3--:R-:W-:-:S04]  /*0fb0*/  IADD3 R9, P0, P1, R12, R14, R25 ;  /* 0x0000000e0c097210 */ /* 0x008fc8000791e019 */
[----:B------:R-:W-:Y:S02]  /*0fc0*/  IADD3.X R13, PT, PT, R13, R15, R17, P0, P1 ;  /* 0x0000000f0d0d7210 */ /* 0x000fe400007e2411 */
[----:B----4-:R-:W-:-:S04]  /*0fd0*/  IADD3 R9, P2, P3, R22, R20, R9 ;  /* 0x0000001416097210 */ /* 0x010fc80007b5e009 */
[----:B------:R-:W-:Y:S02]  /*0fe0*/  IADD3.X R13, PT, PT, R23, R21, R13, P2, P3 ;  /* 0x00000015170d7210 */ /* 0x000fe400017e640d */
[----:B------:R-:W-:-:S04]  /*0ff0*/  IADD3 R0, P0, P1, R4, R6, R9 ;  /* 0x0000000604007210 */ /* 0x000fc8000791e009 */
[----:B------:R-:W-:Y:S01]  /*1000*/  IADD3.X R13, PT, PT, R5, R7, R13, P0, P1 ;  /* 0x00000007050d7210 */ /* 0x000fe200007e240d */
[----:B------:R-:W-:Y:S08]  /*1010*/  BRA.U UP0, `(.L_x_12) ;  /* 0xfffffffd00647547 */ /* 0x000ff0000b83ffff */
.L_x_11:
[----:B------:R-:W-:Y:S05]  /*1020*/  BRA.U !UP1, `(.L_x_10) ;  /* 0x00000005091c7547 */ /* 0x000fea000b800000 */
[----:B------:R-:W-:Y:S02]  /*1030*/  ULOP3.LUT UR4, UR7, 0xf, URZ, 0xc0, !UPT ;  /* 0x0000000f07047892 */ /* 0x000fe4000f8ec0ff */
[----:B------:R-:W-:Y:S02]  /*1040*/  ULOP3.LUT UP1, URZ, UR7, 0x7, URZ, 0xc0, !UPT ;  /* 0x0000000707ff7892 */ /* 0x000fe4000f82c0ff */
[----:B------:R-:W-:-:S04]  /*1050*/  UIADD3 UR4, UP0, UPT, UR4, -0x1, URZ ;  /* 0xffffffff04047890 */ /* 0x000fc8000ff1e0ff */
[----:B------:R-:W-:Y:S02]  /*1060*/  UIADD3.X UR8, UPT, UPT, URZ, -0x1, URZ, UP0, !UPT ;  /* 0xffffffffff087890 */ /* 0x000fe400087fe4ff */
[----:B------:R-:W-:-:S04]  /*1070*/  UISETP.GE.U32.AND UP0, UPT, UR4, 0x7, UPT ;  /* 0x000000070400788c */ /* 0x000fc8000bf06070 */
[----:B------:R-:W-:-:S09]  /*1080*/  UISETP.GE.U32.AND.EX UP0, UPT, UR8, URZ, UPT, UP0 ;  /* 0x000000ff0800728c */ /* 0x000fd2000bf06100 */
[----:B------:R-:W-:Y:S05]  /*1090*/  BRA.U !UP0, `(.L_x_13) ;  /* 0x00000001085c7547 */ /* 0x000fea000b800000 */
[----:B------:R-:W1:Y:S02]  /*10a0*/  LDCU.64 UR8, c[0x0][0x388] ;  /* 0x00007100ff0877ac */ /* 0x000e640008000a00 */
[----:B-1----:R-:W-:-:S04]  /*10b0*/  ULEA UR4, UP0, UR5, UR8, 0x3 ;  /* 0x0000000805047291 */ /* 0x002fc8000f8018ff */
[----:B------:R-:W-:Y:S02]  /*10c0*/  ULEA.HI.X UR8, UR5, UR9, UR6, 0x3, UP0 ;  /* 0x0000000905087291 */ /* 0x000fe400080f1c06 */
[----:B------:R-:W-:-:S04]  /*10d0*/  IMAD.U32 R16, RZ, RZ, UR4 ;  /* 0x00000004ff107e24 */ /* 0x000fc8000f8e00ff */
[----:B------:R-:W-:-:S05]  /*10e0*/  IMAD.U32 R17, RZ, RZ, UR8 ;  /* 0x00000008ff117e24 */ /* 0x000fca000f8e00ff */
        /* <DEDUP_REMOVED lines=8> */
[----:B------:R-:W-:-:S04]  /*1170*/  UIADD3 UR5, UP0, UPT, UR5, 0x8, URZ ;  /* 0x0000000805057890 */ /* 0x000fc8000ff1e0ff */
[----:B------:R-:W-:Y:S01]  /*1180*/  UIADD3.X UR6, UPT, UPT, URZ, UR6, URZ, UP0, !UPT ;  /* 0x00000006ff067290 */ /* 0x000fe200087fe4ff */
        /* <DEDUP_REMOVED lines=8> */
.L_x_13:
        /* <DEDUP_REMOVED lines=16> */
[----:B------:R-:W3:Y:S01]  /*1310*/  LDG.E.64 R10, desc[UR36][R2.64+0x18] ;  /* 0x00001824020a7981 */ /* 0x000ee2000c1e1b00 */
[----:B------:R-:W-:-:S04]  /*1320*/  UIADD3 UR5, UP0, UPT, UR5, 0x4, URZ ;  /* 0x0000000405057890 */ /* 0x000fc8000ff1e0ff */
[----:B------:R-:W-:Y:S01]  /*1330*/  UIADD3.X UR6, UPT, UPT, URZ, UR6, URZ, UP0, !UPT ;  /* 0x00000006ff067290 */ /* 0x000fe200087fe4ff */
[----:B--2---:R-:W-:-:S04]  /*1340*/  IADD3 R15, P0, P1, R6, R4, R0 ;  /* 0x00000004060f7210 */ /* 0x004fc8000791e000 */
[----:B------:R-:W-:Y:S02]  /*1350*/  IADD3.X R13, PT, PT, R7, R5, R13, P0, P1 ;  /* 0x00000005070d7210 */ /* 0x000fe400007e240d */
[----:B---3--:R-:W-:-:S04]  /*1360*/  IADD3 R0, P2, P3, R10, R8, R15 ;  /* 0x000000080a007210 */ /* 0x008fc80007b5e00f */
[----:B------:R-:W-:-:S09]  /*1370*/  IADD3.X R13, PT, PT, R11, R9, R13, P2, P3 ;  /* 0x000000090b0d7210 */ /* 0x000fd200017e640d */
.L_x_14:
[----:B------:R-:W-:Y:S05]  /*1380*/  BRA.U !UP1, `(.L_x_10) ;  /* 0x0000000109447547 */ /* 0x000fea000b800000 */
[----:B------:R-:W1:Y:S01]  /*1390*/  LDCU.64 UR8, c[0x0][0x388] ;  /* 0x00007100ff0877ac */ /* 0x000e620008000a00 */
[----:B------:R-:W-:Y:S01]  /*13a0*/  ULOP3.LUT UR7, UR7, 0x3, URZ, 0xc0, !UPT ;  /* 0x0000000307077892 */ /* 0x000fe2000f8ec0ff */
[----:B------:R-:W-:Y:S01]  /*13b0*/  UMOV UR4, URZ ;  /* 0x000000ff00047c82 */ /* 0x000fe20008000000 */
[----:B-1----:R-:W-:-:S04]  /*13c0*/  ULEA UR8, UP0, UR5, UR8, 0x3 ;  /* 0x0000000805087291 */ /* 0x002fc8000f8018ff */
[----:B------:R-:W-:-:S12]  /*13d0*/  ULEA.HI.X UR5, UR5, UR9, UR6, 0x3, UP0 ;  /* 0x0000000905057291 */ /* 0x000fd800080f1c06 */
.L_x_15:
[----:B------:R-:W-:Y:S02]  /*13e0*/  IMAD.U32 R2, RZ, RZ, UR8 ;  /* 0x00000008ff027e24 */ /* 0x000fe4000f8e00ff */
[----:B------:R-:W-:-:S06]  /*13f0*/  IMAD.U32 R3, RZ, RZ, UR5 ;  /* 0x00000005ff037e24 */ /* 0x000fcc000f8e00ff */
[----:B------:R-:W2:Y:S01]  /*1400*/  LDG.E.64 R2, desc[UR36][R2.64] ;  /* 0x0000002402027981 */ /* 0x000ea2000c1e1b00 */
[----:B------:R-:W-:Y:S02]  /*1410*/  UIADD3 UR7, UP0, UPT, UR7, -0x1, URZ ;  /* 0xffffffff07077890 */ /* 0x000fe4000ff1e0ff */
[----:B------:R-:W-:Y:S02]  /*1420*/  UIADD3 UR8, UP1, UPT, UR8, 0x8, URZ ;  /* 0x0000000808087890 */ /* 0x000fe4000ff3e0ff */
[----:B------:R-:W-:Y:S02]  /*1430*/  UIADD3.X UR4, UPT, UPT, UR4, -0x1, URZ, UP0, !UPT ;  /* 0xffffffff04047890 */ /* 0x000fe400087fe4ff */
[----:B------:R-:W-:Y:S02]  /*1440*/  UISETP.NE.U32.AND UP0, UPT, UR7, URZ, UPT ;  /* 0x000000ff0700728c */ /* 0x000fe4000bf05070 */
[----:B------:R-:W-:Y:S02]  /*1450*/  UIADD3.X UR5, UPT, UPT, URZ, UR5, URZ, UP1, !UPT ;  /* 0x00000005ff057290 */ /* 0x000fe40008ffe4ff */
[----:B------:R-:W-:Y:S01]  /*1460*/  UISETP.NE.AND.EX UP0, UPT, UR4, URZ, UPT, UP0 ;  /* 0x000000ff0400728c */ /* 0x000fe2000bf05300 */
[----:B--2---:R-:W-:-:S05]  /*1470*/  IADD3 R0, P0, PT, R2, R0, RZ ;  /* 0x0000000002007210 */ /* 0x004fca0007f1e0ff */
[----:B------:R-:W-:-:S03]  /*1480*/  IMAD.X R13, R3, 0x1, R13, P0 ;  /* 0x00000001030d7824 */ /* 0x000fc600000e060d */
[----:B------:R-:W-:Y:S05]  /*1490*/  BRA.U UP0, `(.L_x_15) ;  /* 0xfffffffd00d07547 */ /* 0x000fea000b83ffff */
.L_x_10:
[----:B------:R-:W1:Y:S01]  /*14a0*/  LDC.64 R2, c[0x0][0x390] ;  /* 0x0000e400ff027b82 */ /* 0x000e620000000a00 */
[----:B------:R-:W-:-:S05]  /*14b0*/  IMAD.MOV.U32 R12, RZ, RZ, R0 ;  /* 0x000000ffff0c7224 */ /* 0x000fca00078e0000 */
[----:B-1----:R-:W-:Y:S01]  /*14c0*/  STG.E.64 desc[UR36][R2.64], R12 ;  /* 0x0000000c02007986 */ /* 0x002fe2000c101b24 */
[----:B------:R-:W-:Y:S05]  /*14d0*/  EXIT ;  /* 0x000000000000794d */ /* 0x000fea0003800000 */
.L_x_16:
[----:B------:R-:W-:-:S00]  /*14e0*/  BRA `(.L_x_16) ;  /* 0xfffffffc00fc7947 */ /* 0x000fc0000383ffff */
[----:B------:R-:W-:-:S00]  /*14f0*/  NOP ;  /* 0x0000000000007918 */ /* 0x000fc00000000000 */
        /* <DEDUP_REMOVED lines=8> */
.L_x_37:


//--------------------- .text.sum                 --------------------------
	.section	.text.sum,"ax",@progbits
	.align	128
        .global         sum
        .type           sum,@function
        .size           sum,(.L_x_38 - sum)
        .other          sum,@"STO_CUDA_ENTRY STV_DEFAULT"
sum:
.text.sum:
[----:B------:R-:W0:Y:S08]  /*0000*/  LDC R1, c[0x0][0x37c] ;  /* 0x0000df00ff017b82 */ /* 0x000e300000000800 */
[----:B------:R-:W1:Y:S01]  /*0010*/  LDC.64 R2, c[0x0][0x398] ;  /* 0x0000e600ff027b82 */ /* 0x000e620000000a00 */
[----:B------:R-:W1:Y:S02]  /*0020*/  LDCU.64 UR36, c[0x0][0x358] ;  /* 0x00006b00ff2477ac */ /* 0x000e640008000a00 */
[----:B-1----:R-:W2:Y:S05]  /*0030*/  LDG.E R2, desc[UR36][R2.64] ;  /* 0x0000002402027981 */ /* 0x002eaa000c1e1900 */
[----:B------:R-:W1:Y:S01]  /*0040*/  S2UR UR38, SR_CTAID.X ;  /* 0x00000000002679c3 */ /* 0x000e620000002500 */
[----:B------:R-:W1:Y:S01]  /*0050*/  LDCU UR4, c[0x0][0x360] ;  /* 0x00006c00ff0477ac */ /* 0x000e620008000800 */
[----:B------:R-:W3:Y:S01]  /*0060*/  S2R R18, SR_TID.X ;  /* 0x0000000000127919 */ /* 0x000ee20000002100 */
[----:B-1----:R-:W-:-:S06]  /*0070*/  UIMAD.WIDE.U32 UR38, UR38, UR4, URZ ;  /* 0x00000004262672a5 */ /* 0x002fcc000f8e00ff */
[----:B---3--:R-:W-:-:S05]  /*0080*/  IADD3 R17, P1, PT, R18, UR38, RZ ;  /* 0x0000002612117c10 */ /* 0x008fca000ff3e0ff */
[----:B------:R-:W-:Y:S01]  /*0090*/  IMAD.X R16, RZ, RZ, UR39, P1 ;  /* 0x00000027ff107e24 */ /* 0x000fe200088e06ff */
[----:B--2---:R-:W-:-:S13]  /*00a0*/  ISETP.NE.AND P0, PT, R2, RZ, PT ;  /* 0x000000ff0200720c */ /* 0x004fda0003f05270 */
[----:B0-----:R-:W-:Y:S05]  /*00b0*/  @P0 BRA `(.L_x_17) ;  /* 0x0000000800980947 */ /* 0x001fea0003800000 */
[----:B------:R-:W0:Y:S02]  /*00c0*/  LDC.64 R2, c[0x0][0x380] ;  /* 0x0000e000ff027b82 */ /* 0x000e240000000a00 */
[----:B0-----:R-:W2:Y:S02]  /*00d0*/  LDG.E R2, desc[UR36][R2.64] ;  /* 0x0000002402027981 */ /* 0x001ea4000c1e1900 */
[----:B--2---:R-:W-:Y:S02]  /*00e0*/  ISETP.GE.U32.AND P0, PT, R17, R2, PT ;  /* 0x000000021100720c */ /* 0x004fe40003f06070 */
[----:B------:R-:W-:-:S04]  /*00f0*/  SHF.R.S32.HI R5, RZ, 0x1f, R2 ;  /* 0x0000001fff057819 */ /* 0x000fc80000011402 */
[----:B------:R-:W-:-:S13]  /*0100*/  ISETP.GE.AND.EX P0, PT, R16, R5, PT, P0 ;  /* 0x000000051000720c */ /* 0x000fda0003f06300 */
[----:B------:R-:W-:Y:S05]  /*0110*/  @P0 EXIT ;  /* 0x000000000000094d */ /* 0x000fea0003800000 */
[----:B------:R-:W0:Y:S02]  /*0120*/  LDCU UR5, c[0x0][0x370] ;  /* 0x00006e00ff0577ac */ /* 0x000e240008000800 */
[----:B0-----:R-:W-:-:S04]  /*0130*/  UIMAD UR4, UR4, UR5, URZ ;  /* 0x00000005040472a4 */ /* 0x001fc8000f8e02ff */
[----:B------:R-:W-:-:S09]  /*0140*/  UISETP.NE.AND UP0, UPT, UR4, 0x4000, UPT ;  /* 0x000040000400788c */ /* 0x000fd2000bf05270 */
[----:B------:R-:W-:Y:S05]  /*0150*/  BRA.U !UP0, `(.L_x_18) ;  /* 0x0000000108487547 */ /* 0x000fea000b800000 */
[----:B------:R-:W-:Y:S01]  /*0160*/  MOV R2, 0x0 ;  /* 0x0000000000027802 */ /* 0x000fe20000000f00 */
[----:B------:R-:W0:Y:S01]  /*0170*/  LDCU.64 UR4, c[0x4][0x18] ;  /* 0x01000300ff0477ac */ /* 0x000e220008000a00 */
[----:B------:R-:W-:Y:S02]  /*0180*/  IMAD.MOV.U32 R8, RZ, RZ, 0x27 ;  /* 0x00000027ff087424 */ /* 0x000fe400078e00ff */
[----:B------:R-:W-:Y:S01]  /*0190*/  IMAD.MOV.U32 R12, RZ, RZ, 0x1 ;  /* 0x00000001ff0c7424 */ /* 0x000fe200078e00ff */
[----:B------:R-:W1:Y:S01]  /*01a0*/  LDCU.64 UR6, c[0x4][0x20] ;  /* 0x01000400ff0677ac */ /* 0x000e620008000a00 */
[----:B------:R-:W2:Y:S01]  /*01b0*/  LDC.64 R2, c[0x4][R2] ;  /* 0x0100000002027b82 */ /* 0x000ea20000000a00 */
[----:B------:R-:W-:Y:S01]  /*01c0*/  IMAD.MOV.U32 R13, RZ, RZ, RZ ;  /* 0x000000ffff0d7224 */ /* 0x000fe200078e00ff */
[----:B------:R-:W3:Y:S01]  /*01d0*/  LDCU.64 UR8, c[0x4][0x8] ;  /* 0x01000100ff0877ac */ /* 0x000ee20008000a00 */
[----:B0-----:R-:W-:Y:S02]  /*01e0*/  IMAD.U32 R4, RZ, RZ, UR4 ;  /* 0x00000004ff047e24 */ /* 0x001fe4000f8e00ff */
[----:B------:R-:W-:-:S02]  /*01f0*/  IMAD.U32 R5, RZ, RZ, UR5 ;  /* 0x00000005ff057e24 */ /* 0x000fc4000f8e00ff */
[----:B-1----:R-:W-:Y:S02]  /*0200*/  IMAD.U32 R6, RZ, RZ, UR6 ;  /* 0x00000006ff067e24 */ /* 0x002fe4000f8e00ff */
[----:B------:R-:W-:Y:S02]  /*0210*/  IMAD.U32 R7, RZ, RZ, UR7 ;  /* 0x00000007ff077e24 */ /* 0x000fe4000f8e00ff */
[----:B---3--:R-:W-:Y:S02]  /*0220*/  IMAD.U32 R10, RZ, RZ, UR8 ;  /* 0x00000008ff0a7e24 */ /* 0x008fe4000f8e00ff */
[----:B------:R-:W-:-:S07]  /*0230*/  IMAD.U32 R11, RZ, RZ, UR9 ;  /* 0x00000009ff0b7e24 */ /* 0x000fce000f8e00ff */
[----:B------:R-:W-:-:S07]  /*0240*/  LEPC R20, `(.L_x_19) ;  /* 0x000000001014794e */ /* 0x000fce0000000000 */
[----:B--2---:R-:W-:Y:S05]  /*0250*/  CALL.ABS.NOINC R2 ;  /* 0x0000000002007343 */ /* 0x004fea0003c00000 */
.L_x_19:
[----:B------:R-:W0:Y:S02]  /*0260*/  LDC.64 R2, c[0x0][0x380] ;  /* 0x0000e000ff027b82 */ /* 0x000e240000000a00 */
[----:B0-----:R0:W5:Y:S02]  /*0270*/  LDG.E R2, desc[UR36][R2.64] ;  /* 0x0000002402027981 */ /* 0x001164000c1e1900 */
.L_x_18:
[----:B-----5:R-:W-:Y:S01]  /*0280*/  ISETP.GE.U32.AND P0, PT, R17, R2, PT ;  /* 0x000000021100720c */ /* 0x020fe20003f06070 */
[----:B------:R-:W-:Y:S01]  /*0290*/  BSSY.RECONVERGENT B0, `(.L_x_20) ;  /* 0x0000083000007945 */ /* 0x000fe20003800200 */
[----:B0-----:R-:W-:Y:S01]  /*02a0*/  SHF.R.S32.HI R3, RZ, 0x1f, R2 ;  /* 0x0000001fff037819 */ /* 0x001fe20000011402 */
[----:B------:R-:W-:-:S03]  /*02b0*/  IMAD.MOV.U32 R0, RZ, RZ, RZ ;  /* 0x000000ffff007224 */ /* 0x000fc600078e00ff */
[----:B------:R-:W-:-:S13]  /*02c0*/  ISETP.GE.AND.EX P0, PT, R16, R3, PT, P0 ;  /* 0x000000031000720c */ /* 0x000fda0003f06300 */
[----:B------:R-:W-:Y:S05]  /*02d0*/  @P0 BRA `(.L_x_21) ;  /* 0x0000000400f80947 */ /* 0x000fea0003800000 */
[----:B------:R-:W-:Y:S01]  /*02e0*/  IADD3 R5, P1, PT, R17, 0x4000, RZ ;  /* 0x0000400011057810 */ /* 0x000fe20007f3e0ff */
[----:B------:R-:W-:Y:S01]  /*02f0*/  ULOP3.LUT UR4, URZ, UR38, URZ, 0x33, !UPT ;  /* 0x00000026ff047292 */ /* 0x000fe2000f8e33ff */
[----:B------:R-:W-:Y:S01]  /*0300*/  BSSY.RECONVERGENT B1, `(.L_x_22) ;  /* 0x0000040000017945 */ /* 0x000fe20003800200 */
[----:B------:R-:W-:Y:S01]  /*0310*/  IMAD.MOV.U32 R7, RZ, RZ, R17 ;  /* 0x000000ffff077224 */ /* 0x000fe200078e0011 */
[----:B------:R-:W-:Y:S01]  /*0320*/  ISETP.GT.U32.AND P0, PT, R5, R2, PT ;  /* 0x000000020500720c */ /* 0x000fe20003f04070 */
[--C-:B------:R-:W-:Y:S02]  /*0330*/  IMAD.X R0, RZ, RZ, R16.reuse, P1 ;  /* 0x000000ffff007224 */ /* 0x100fe400008e0610 */
[----:B------:R-:W-:-:S03]  /*0340*/  IMAD.MOV.U32 R4, RZ, RZ, R16 ;  /* 0x000000ffff047224 */ /* 0x000fc600078e0010 */
[----:B------:R-:W-:-:S04]  /*0350*/  ISETP.GT.U32.AND.EX P0, PT, R0, R3, PT, P0 ;  /* 0x000000030000720c */ /* 0x000fc80003f04100 */
[----:B------:R-:W-:Y:S02]  /*0360*/  SEL R5, R5, R2, P0 ;  /* 0x0000000205057207 */ /* 0x000fe40000000000 */
[----:B------:R-:W-:Y:S02]  /*0370*/  SEL R0, R0, R3, P0 ;  /* 0x0000000300007207 */ /* 0x000fe40000000000 */
[----:B------:R-:W-:Y:S02]  /*0380*/  LOP3.LUT R3, RZ, UR39, RZ, 0x33, !PT ;  /* 0x00000027ff037c12 */ /* 0x000fe4000f8e33ff */
[----:B------:R-:W-:-:S04]  /*0390*/  IADD3 R18, P0, P1, -R18, UR4, R5 ;  /* 0x0000000412127c10 */ /* 0x000fc8000f91e105 */
[----:B------:R-:W-:Y:S01]  /*03a0*/  IADD3.X R3, PT, PT, R0, -0x1, R3, P0, P1 ;  /* 0xffffffff00037810 */ /* 0x000fe200007e2403 */
[----:B------:R-:W-:Y:S01]  /*03b0*/  IMAD.MOV.U32 R0, RZ, RZ, RZ ;  /* 0x000000ffff007224 */ /* 0x000fe200078e00ff */
[C---:B------:R-:W-:Y:S02]  /*03c0*/  ISETP.GE.U32.AND P1, PT, R18.reuse, 0x3c000, PT ;  /* 0x0003c0001200780c */ /* 0x040fe40003f26070 */
[----:B------:R-:W-:Y:S02]  /*03d0*/  SHF.R.U64 R5, R18, 0xe, R3 ;  /* 0x0000000e12057819 */ /* 0x000fe40000001203 */
[----:B------:R-:W-:Y:S02]  /*03e0*/  ISETP.GE.U32.AND.EX P1, PT, R3, RZ, PT, P1 ;  /* 0x000000ff0300720c */ /* 0x000fe40003f26110 */
[----:B------:R-:W-:-:S04]  /*03f0*/  IADD3 R5, P2, PT, R5, 0x1, RZ ;  /* 0x0000000105057810 */ /* 0x000fc80007f5e0ff */
[----:B------:R-:W-:Y:S02]  /*0400*/  LOP3.LUT R24, R5, 0xf, RZ, 0xc0, !PT ;  /* 0x0000000f05187812 */ /* 0x000fe400078ec0ff */
[----:B------:R-:W-:Y:S02]  /*0410*/  LEA.HI.X R3, R3, RZ, RZ, 0x12, P2 ;  /* 0x000000ff03037211 */ /* 0x000fe400010f94ff */
[----:B------:R-:W-:-:S04]  /*0420*/  ISETP.NE.U32.AND P0, PT, R24, RZ, PT ;  /* 0x000000ff1800720c */ /* 0x000fc80003f05070 */
[----:B------:R-:W-:Y:S01]  /*0430*/  ISETP.NE.AND.EX P0, PT, RZ, RZ, PT, P0 ;  /* 0x000000ffff00720c */ /* 0x000fe20003f05300 */
[----:B------:R-:W-:-:S12]  /*0440*/  @!P1 BRA `(.L_x_23) ;  /* 0x0000000000ac9947 */ /* 0x000fd80003800000 */
[----:B------:R-:W0:Y:S01]  /*0450*/  LDCU.64 UR4, c[0x0][0x388] ;  /* 0x00007100ff0477ac */ /* 0x000e220008000a00 */
[----:B------:R-:W-:Y:S01]  /*0460*/  LOP3.LUT R8, R3, 0x7ffff, RZ, 0xc0, !PT ;  /* 0x0007ffff03087812 */ /* 0x000fe200078ec0ff */
[----:B------:R-:W-:Y:S01]  /*0470*/  IMAD.MOV.U32 R0, RZ, RZ, RZ ;  /* 0x000000ffff007224 */ /* 0x000fe200078e00ff */
[----:B------:R-:W-:Y:S01]  /*0480*/  LOP3.LUT R9, R5, 0xfffffff0, RZ, 0xc0, !PT ;  /* 0xfffffff005097812 */ /* 0x000fe200078ec0ff */
[----:B------:R-:W-:Y:S02]  /*0490*/  IMAD.MOV.U32 R7, RZ, RZ, R17 ;  /* 0x000000ffff077224 */ /* 0x000fe400078e0011 */
[----:B------:R-:W-:Y:S01]  /*04a0*/  IMAD.MOV.U32 R4, RZ, RZ, R16 ;  /* 0x000000ffff047224 */ /* 0x000fe200078e0010 */
[----:B0-----:R-:W-:-:S04]  /*04b0*/  LEA R2, P1, R17, UR4, 0x2 ;  /* 0x0000000411027c11 */ /* 0x001fc8000f8210ff */
[----:B------:R-:W-:Y:S02]  /*04c0*/  IADD3 R2, P2, PT, R2, 0x80000, RZ ;  /* 0x0008000002027810 */ /* 0x000fe40007f5e0ff */
[----:B------:R-:W-:-:S05]  /*04d0*/  LEA.HI.X R3, R17, UR5, R16, 0x2, P1 ;  /* 0x0000000511037c11 */ /* 0x000fca00088f1410 */
[----:B------:R-:W-:-:S07]  /*04e0*/  IMAD.X R3, RZ, RZ, R3, P2 ;  /* 0x000000ffff037224 */ /* 0x000fce00010e0603 */
.L_x_24:
[----:B------:R-:W2:Y:S04]  /*04f0*/  LDG.E R21, desc[UR36][R2.64+-0x80000] ;  /* 0xf800002402157981 */ /* 0x000ea8000c1e1900 */
[----:B------:R-:W2:Y:S04]  /*0500*/  LDG.E R18, desc[UR36][R2.64+-0x70000] ;  /* 0xf900002402127981 */ /* 0x000ea8000c1e1900 */
[----:B------:R-:W3:Y:S04]  /*0510*/  LDG.E R23, desc[UR36][R2.64+-0x60000] ;  /* 0xfa00002402177981 */ /* 0x000ee8000c1e1900 */
[----:B------:R-:W3:Y:S04]  /*0520*/  LDG.E R20, desc[UR36][R2.64+-0x50000] ;  /* 0xfb00002402147981 */ /* 0x000ee8000c1e1900 */
[----:B------:R-:W4:Y:S04]  /*0530*/  LDG.E R25, desc[UR36][R2.64+-0x40000] ;  /* 0xfc00002402197981 */ /* 0x000f28000c1e1900 */
[----:B------:R-:W4:Y:S04]  /*0540*/  LDG.E R22, desc[UR36][R2.64+-0x30000] ;  /* 0xfd00002402167981 */ /* 0x000f28000c1e1900 */
[----:B------:R-:W5:Y:S04]  /*0550*/  LDG.E R19, desc[UR36][R2.64+-0x20000] ;  /* 0xfe00002402137981 */ /* 0x000f68000c1e1900 */
[----:B------:R-:W5:Y:S04]  /*0560*/  LDG.E R14, desc[UR36][R2.64+-0x10000] ;  /* 0xff000024020e7981 */ /* 0x000f68000c1e1900 */
[----:B------:R-:W5:Y:S04]  /*0570*/  LDG.E R15, desc[UR36][R2.64] ;  /* 0x00000024020f7981 */ /* 0x000f68000c1e1900 */
[----:B------:R-:W5:Y:S04]  /*0580*/  LDG.E R12, desc[UR36][R2.64+0x10000] ;  /* 0x01000024020c7981 */ /* 0x000f68000c1e1900 */
[----:B------:R-:W5:Y:S04]  /*0590*/  LDG.E R13, desc[UR36][R2.64+0x20000] ;  /* 0x02000024020d7981 */ /* 0x000f68000c1e1900 */
[----:B------:R-:W5:Y:S04]  /*05a0*/  LDG.E R10, desc[UR36][R2.64+0x30000] ;  /* 0x03000024020a7981 */ /* 0x000f68000c1e1900 */
[----:B------:R-:W5:Y:S04]  /*05b0*/  LDG.E R6, desc[UR36][R2.64+0x40000] ;  /* 0x0400002402067981 */ /* 0x000f68000c1e1900 */
[----:B------:R-:W5:Y:S01]  /*05c0*/  LDG.E R11, desc[UR36][R2.64+0x50000] ;  /* 0x05000024020b7981 */ /* 0x000f62000c1e1900 */
[----:B--2---:R-:W-:-:S03]  /*05d0*/  IADD3 R18, PT, PT, R18, R21, R0 ;  /* 0x0000001512127210 */ /* 0x004fc60007ffe000 */
[----:B------:R-:W2:Y:S04]  /*05e0*/  LDG.E R21, desc[UR36][R2.64+0x60000] ;  /* 0x0600002402157981 */ /* 0x000ea8000c1e1900 */
[----:B------:R0:W2:Y:S01]  /*05f0*/  LDG.E R0, desc[UR36][R2.64+0x70000] ;  /* 0x0700002402007981 */ /* 0x0000a2000c1e1900 */
[----:B------:R-:W-:Y:S02]  /*0600*/  IADD3 R9, P1, PT, R9, -0x10, RZ ;  /* 0xfffffff009097810 */ /* 0x000fe40007f3e0ff */
[----:B---3--:R-:W-:Y:S02]  /*0610*/  IADD3 R18, PT, PT, R20, R23, R18 ;  /* 0x0000001714127210 */ /* 0x008fe40007ffe012 */
[----:B------:R-:W-:Y:S02]  /*0620*/  IADD3.X R8, PT, PT, R8, -0x1, RZ, P1, !PT ;  /* 0xffffffff08087810 */ /* 0x000fe40000ffe4ff */
[----:B------:R-:W-:-:S02]  /*0630*/  ISETP.NE.U32.AND P1, PT, R9, RZ, PT ;  /* 0x000000ff0900720c */ /* 0x000fc40003f25070 */
[----:B------:R-:W-:Y:S02]  /*0640*/  IADD3 R7, P2, PT, R7, 0x40000, RZ ;  /* 0x0004000007077810 */ /* 0x000fe40007f5e0ff */
[----:B----4-:R-:W-:Y:S02]  /*0650*/  IADD3 R18, PT, PT, R22, R25, R18 ;  /* 0x0000001916127210 */ /* 0x010fe40007ffe012 */
[----:B------:R-:W-:Y:S01]  /*0660*/  ISETP.NE.AND.EX P1, PT, R8, RZ, PT, P1 ;  /* 0x000000ff0800720c */ /* 0x000fe20003f25310 */
[----:B------:R-:W-:Y:S01]  /*0670*/  IMAD.X R4, RZ, RZ, R4, P2 ;  /* 0x000000ffff047224 */ /* 0x000fe200010e0604 */
[----:B0-----:R-:W-:Y:S02]  /*0680*/  IADD3 R2, P3, PT, R2, 0x100000, RZ ;  /* 0x0010000002027810 */ /* 0x001fe40007f7e0ff */
[----:B-----5:R-:W-:-:S03]  /*0690*/  IADD3 R14, PT, PT, R14, R19, R18 ;  /* 0x000000130e0e7210 */ /* 0x020fc60007ffe012 */
[----:B------:R-:W-:Y:S01]  /*06a0*/  IMAD.X R3, RZ, RZ, R3, P3 ;  /* 0x000000ffff037224 */ /* 0x000fe200018e0603 */
[----:B------:R-:W-:-:S04]  /*06b0*/  IADD3 R12, PT, PT, R12, R15, R14 ;  /* 0x0000000f0c0c7210 */ /* 0x000fc80007ffe00e */
[----:B------:R-:W-:-:S04]  /*06c0*/  IADD3 R10, PT, PT, R10, R13, R12 ;  /* 0x0000000d0a0a7210 */ /* 0x000fc80007ffe00c */
[----:B------:R-:W-:-:S04]  /*06d0*/  IADD3 R6, PT, PT, R11, R6, R10 ;  /* 0x000000060b067210 */ /* 0x000fc80007ffe00a */
[----:B--2---:R-:W-:Y:S01]  /*06e0*/  IADD3 R0, PT, PT, R0, R21, R6 ;  /* 0x0000001500007210 */ /* 0x004fe20007ffe006 */
[----:B------:R-:W-:Y:S06]  /*06f0*/  @P1 BRA `(.L_x_24) ;  /* 0xfffffffc007c1947 */ /* 0x000fec000383ffff */
.L_x_23:
[----:B------:R-:W-:Y:S05]  /*0700*/  BSYNC.RECONVERGENT B1 ;  /* 0x0000000000017941 */ /* 0x000fea0003800200 */
.L_x_22:
        /* <DEDUP_REMOVED lines=8> */
[----:B------:R-:W0:Y:S02]  /*0790*/  LDCU.64 UR4, c[0x0][0x388] ;  /* 0x00007100ff0477ac */ /* 0x000e240008000a00 */
[----:B0-----:R-:W-:-:S04]  /*07a0*/  LEA R2, P0, R7, UR4, 0x2 ;  /* 0x0000000407027c11 */ /* 0x001fc8000f8010ff */
[----:B------:R-:W-:-:S05]  /*07b0*/  LEA.HI.X R3, R7, UR5, R4, 0x2, P0 ;  /* 0x0000000507037c11 */ /* 0x000fca00080f1404 */
[----:B------:R-:W2:Y:S04]  /*07c0*/  LDG.E R9, desc[UR36][R2.64] ;  /* 0x0000002402097981 */ /* 0x000ea8000c1e1900 */
[----:B------:R-:W2:Y:S04]  /*07d0*/  LDG.E R6, desc[UR36][R2.64+0x10000] ;  /* 0x0100002402067981 */ /* 0x000ea8000c1e1900 */
[----:B------:R-:W3:Y:S04]  /*07e0*/  LDG.E R11, desc[UR36][R2.64+0x20000] ;  /* 0x02000024020b7981 */ /* 0x000ee8000c1e1900 */
[----:B------:R-:W3:Y:S04]  /*07f0*/  LDG.E R8, desc[UR36][R2.64+0x30000] ;  /* 0x0300002402087981 */ /* 0x000ee8000c1e1900 */
[----:B------:R-:W4:Y:S04]  /*0800*/  LDG.E R13, desc[UR36][R2.64+0x40000] ;  /* 0x04000024020d7981 */ /* 0x000f28000c1e1900 */
[----:B------:R-:W4:Y:S04]  /*0810*/  LDG.E R10, desc[UR36][R2.64+0x50000] ;  /* 0x05000024020a7981 */ /* 0x000f28000c1e1900 */
[----:B------:R-:W5:Y:S04]  /*0820*/  LDG.E R15, desc[UR36][R2.64+0x60000] ;  /* 0x06000024020f7981 */ /* 0x000f68000c1e1900 */
[----:B------:R-:W5:Y:S01]  /*0830*/  LDG.E R12, desc[UR36][R2.64+0x70000] ;  /* 0x07000024020c7981 */ /* 0x000f62000c1e1900 */
[----:B------:R-:W-:-:S05]  /*0840*/  IADD3 R7, P0, PT, R7, 0x20000, RZ ;  /* 0x0002000007077810 */ /* 0x000fca0007f1e0ff */
[----:B------:R-:W-:Y:S01]  /*0850*/  IMAD.X R4, RZ, RZ, R4, P0 ;  /* 0x000000ffff047224 */ /* 0x000fe200000e0604 */
[----:B--2---:R-:W-:-:S04]  /*0860*/  IADD3 R6, PT, PT, R6, R9, R0 ;  /* 0x0000000906067210 */ /* 0x004fc80007ffe000 */
[----:B---3--:R-:W-:-:S04]  /*0870*/  IADD3 R6, PT, PT, R8, R11, R6 ;  /* 0x0000000b08067210 */ /* 0x008fc80007ffe006 */
[----:B----4-:R-:W-:-:S04]  /*0880*/  IADD3 R6, PT, PT, R10, R13, R6 ;  /* 0x0000000d0a067210 */ /* 0x010fc80007ffe006 */
[----:B-----5:R-:W-:-:S07]  /*0890*/  IADD3 R0, PT, PT, R12, R15, R6 ;  /* 0x0000000f0c007210 */ /* 0x020fce0007ffe006 */
.L_x_26:
[----:B------:R-:W-:Y:S05]  /*08a0*/  BSYNC.RECONVERGENT B1 ;  /* 0x0000000000017941 */ /* 0x000fea0003800200 */
.L_x_25:
[----:B------:R-:W-:Y:S05]  /*08b0*/  @!P1 BRA `(.L_x_21) ;  /* 0x0000000000809947 */ /* 0x000fea0003800000 */
[----:B------:R-:W-:-:S04]  /*08c0*/  ISETP.GE.U32.AND P0, PT, R14, 0x4, PT ;  /* 0x000000040e00780c */ /* 0x000fc80003f06070 */
[----:B------:R-:W-:-:S13]  /*08d0*/  ISETP.GE.U32.AND.EX P0, PT, RZ, RZ, PT, P0 ;  /* 0x000000ffff00720c */ /* 0x000fda0003f06100 */
[----:B------:R-:W0:Y:S02]  /*08e0*/  @P0 LDC.64 R2, c[0x0][0x388] ;  /* 0x0000e200ff020b82 */ /* 0x000e240000000a00 */
[----:B0-----:R-:W-:-:S04]  /*08f0*/  @P0 LEA R2, P1, R7, R2, 0x2 ;  /* 0x0000000207020211 */ /* 0x001fc800078210ff */
[----:B------:R-:W-:-:S05]  /*0900*/  @P0 LEA.HI.X R3, R7, R3, R4, 0x2, P1 ;  /* 0x0000000307030211 */ /* 0x000fca00008f1404 */
[----:B------:R-:W2:Y:S04]  /*0910*/  @P0 LDG.E R9, desc[UR36][R2.64] ;  /* 0x0000002402090981 */ /* 0x000ea8000c1e1900 */
[----:B------:R-:W2:Y:S04]  /*0920*/  @P0 LDG.E R6, desc[UR36][R2.64+0x10000] ;  /* 0x0100002402060981 */ /* 0x000ea8000c1e1900 */
[----:B------:R-:W3:Y:S04]  /*0930*/  @P0 LDG.E R11, desc[UR36][R2.64+0x20000] ;  /* 0x02000024020b0981 */ /* 0x000ee8000c1e1900 */
[----:B------:R-:W3:Y:S01]  /*0940*/  @P0 LDG.E R8, desc[UR36][R2.64+0x30000] ;  /* 0x0300002402080981 */ /* 0x000ee2000c1e1900 */
[----:B------:R-:W-:-:S02]  /*0950*/  LOP3.LUT R5, R5, 0x3, RZ, 0xc0, !PT ;  /* 0x0000000305057812 */ /* 0x000fc400078ec0ff */
[----:B------:R-:W-:Y:S02]  /*0960*/  @P0 IADD3 R7, P2, PT, R7, 0x10000, RZ ;  /* 0x0001000007070810 */ /* 0x000fe40007f5e0ff */
[----:B------:R-:W-:-:S03]  /*0970*/  ISETP.NE.U32.AND P1, PT, R5, RZ, PT ;  /* 0x000000ff0500720c */ /* 0x000fc60003f25070 */
[----:B------:R-:W-:Y:S01]  /*0980*/  @P0 IMAD.X R4, RZ, RZ, R4, P2 ;  /* 0x000000ffff040224 */ /* 0x000fe200010e0604 */
[----:B------:R-:W-:Y:S02]  /*0990*/  ISETP.NE.AND.EX P1, PT, RZ, RZ, PT, P1 ;  /* 0x000000ffff00720c */ /* 0x000fe40003f25310 */
[----:B--2---:R-:W-:-:S04]  /*09a0*/  @P0 IADD3 R6, PT, PT, R6, R9, R0 ;  /* 0x0000000906060210 */ /* 0x004fc80007ffe000 */
[----:B---3--:R-:W-:-:S07]  /*09b0*/  @P0 IADD3 R0, PT, PT, R8, R11, R6 ;  /* 0x0000000b08000210 */ /* 0x008fce0007ffe006 */
[----:B------:R-:W-:Y:S05]  /*09c0*/  @!P1 BRA `(.L_x_21) ;  /* 0x00000000003c9947 */ /* 0x000fea0003800000 */
[----:B------:R-:W0:Y:S01]  /*09d0*/  LDCU.64 UR4, c[0x0][0x388] ;  /* 0x00007100ff0477ac */ /* 0x000e220008000a00 */
[----:B------:R-:W-:-:S05]  /*09e0*/  IADD3 R5, P1, PT, RZ, -R5, RZ ;  /* 0x80000005ff057210 */ /* 0x000fca0007f3e0ff */
[----:B------:R-:W-:Y:S01]  /*09f0*/  IMAD.X R6, RZ, RZ, -0x1, P1 ;  /* 0xffffffffff067424 */ /* 0x000fe200008e06ff */
[----:B0-----:R-:W-:-:S04]  /*0a00*/  LEA R2, P0, R7, UR4, 0x2 ;  /* 0x0000000407027c11 */ /* 0x001fc8000f8010ff */
[----:B------:R-:W-:-:S09]  /*0a10*/  LEA.HI.X R7, R7, UR5, R4, 0x2, P0 ;  /* 0x0000000507077c11 */ /* 0x000fd200080f1404 */
.L_x_27:
[----:B------:R-:W-:-:S06]  /*0a20*/  IMAD.MOV.U32 R3, RZ, RZ, R7 ;  /* 0x000000ffff037224 */ /* 0x000fcc00078e0007 */
[----:B------:R0:W2:Y:S01]  /*0a30*/  LDG.E R3, desc[UR36][R2.64] ;  /* 0x0000002402037981 */ /* 0x0000a2000c1e1900 */
[----:B------:R-:W-:-:S05]  /*0a40*/  IADD3 R5, P0, PT, R5, 0x1, RZ ;  /* 0x0000000105057810 */ /* 0x000fca0007f1e0ff */
[----:B------:R-:W-:Y:S01]  /*0a50*/  IMAD.X R6, RZ, RZ, R6, P0 ;  /* 0x000000ffff067224 */ /* 0x000fe200000e0606 */
[----:B------:R-:W-:Y:S02]  /*0a60*/  ISETP.NE.U32.AND P0, PT, R5, RZ, PT ;  /* 0x000000ff0500720c */ /* 0x000fe40003f05070 */
[----:B0-----:R-:W-:Y:S02]  /*0a70*/  IADD3 R2, P1, PT, R2, 0x10000, RZ ;  /* 0x0001000002027810 */ /* 0x001fe40007f3e0ff */
[----:B------:R-:W-:-:S03]  /*0a80*/  ISETP.NE.AND.EX P0, PT, R6, RZ, PT, P0 ;  /* 0x000000ff0600720c */ /* 0x000fc60003f05300 */
[----:B------:R-:W-:Y:S02]  /*0a90*/  IMAD.X R7, RZ, RZ, R7, P1 ;  /* 0x000000ffff077224 */ /* 0x000fe400008e0607 */
[----:B--2---:R-:W-:-:S08]  /*0aa0*/  IMAD.IADD R0, R3, 0x1, R0 ;  /* 0x0000000103007824 */ /* 0x004fd000078e0200 */
[----:B------:R-:W-:Y:S05]  /*0ab0*/  @P0 BRA `(.L_x_27) ;  /* 0xfffffffc00d80947 */ /* 0x000fea000383ffff */
.L_x_21:
[----:B------:R-:W-:Y:S05]  /*0ac0*/  BSYNC.RECONVERGENT B0 ;  /* 0x0000000000007941 */ /* 0x000fea0003800200 */
.L_x_20:
[----:B------:R-:W0:Y:S02]  /*0ad0*/  LDCU.64 UR4, c[0x0][0x388] ;  /* 0x00007100ff0477ac */ /* 0x000e240008000a00 */
[----:B0-----:R-:W-:-:S04]  /*0ae0*/  LEA R2, P0, R17, UR4, 0x2 ;  /* 0x0000000411027c11 */ /* 0x001fc8000f8010ff */
[----:B------:R-:W-:-:S05]  /*0af0*/  LEA.HI.X R3, R17, UR5, R16, 0x2, P0 ;  /* 0x0000000511037c11 */ /* 0x000fca00080f1410 */
[----:B------:R-:W-:Y:S01]  /*0b00*/  STG.E desc[UR36][R2.64], R0 ;  /* 0x0000000002007986 */ /* 0x000fe2000c101924 */
[----:B------:R-:W-:Y:S05]  /*0b10*/  EXIT ;  /* 0x000000000000794d */ /* 0x000fea0003800000 */
.L_x_17:
[----:B------:R-:W-:-:S04]  /*0b20*/  ISETP.NE.U32.AND P0, PT, R17, RZ, PT ;  /* 0x000000ff1100720c */ /* 0x000fc80003f05070 */
[----:B------:R-:W-:-:S13]  /*0b30*/  ISETP.NE.AND.EX P0, PT, R16, RZ, PT, P0 ;  /* 0x000000ff1000720c */ /* 0x000fda0003f05300 */
[----:B------:R-:W-:Y:S05]  /*0b40*/  @P0 EXIT ;  /* 0x000000000000094d */ /* 0x000fea0003800000 */
[----:B------:R-:W0:Y:S02]  /*0b50*/  LDC.64 R2, c[0x0][0x380] ;  /* 0x0000e000ff027b82 */ /* 0x000e240000000a00 */
[----:B0-----:R-:W2:Y:S01]  /*0b60*/  LDG.E R2, desc[UR36][R2.64] ;  /* 0x0000002402027981 */ /* 0x001ea2000c1e1900 */
[----:B------:R-:W-:Y:S01]  /*0b70*/  IMAD.MOV.U32 R4, RZ, RZ, RZ ;  /* 0x000000ffff047224 */ /* 0x000fe200078e00ff */
[----:B--2---:R-:W-:-:S13]  /*0b80*/  ISETP.GE.AND P0, PT, R2, 0x1, PT ;  /* 0x000000010200780c */ /* 0x004fda0003f06270 */
[----:B------:R-:W-:Y:S05]  /*0b90*/  @!P0 BRA `(.L_x_28) ;  /* 0x0000000400888947 */ /* 0x000fea0003800000 */
[C---:B------:R-:W-:Y:S02]  /*0ba0*/  ISETP.GE.AND P0, PT, R2.reuse, 0x10, PT ;  /* 0x000000100200780c */ /* 0x040fe40003f06270 */
[----:B------:R-:W-:Y:S02]  /*0bb0*/  CS2R R4, SRZ ;  /* 0x0000000000047805 */ /* 0x000fe4000001ff00 */
[----:B------:R-:W-:Y:S01]  /*0bc0*/  VIMNMX R0, PT, PT, R2, 0x4000, PT ;  /* 0x0000400002007848 */ /* 0x000fe20003fe0100 */
[----:B------:R-:W-:-:S03]  /*0bd0*/  IMAD.MOV.U32 R6, RZ, RZ, RZ ;  /* 0x000000ffff067224 */ /* 0x000fc600078e00ff */
[----:B------:R-:W-:-:S05]  /*0be0*/  LOP3.LUT P1, RZ, R0, 0xf, RZ, 0xc0, !PT ;  /* 0x0000000f00ff7812 */ /* 0x000fca000782c0ff */
[----:B------:R-:W-:Y:S08]  /*0bf0*/  @!P0 BRA `(.L_x_29) ;  /* 0x0000000000a08947 */ /* 0x000ff00003800000 */
[----:B------:R-:W0:Y:S01]  /*0c00*/  LDCU.64 UR4, c[0x0][0x388] ;  /* 0x00007100ff0477ac */ /* 0x000e220008000a00 */
[----:B------:R-:W-:Y:S02]  /*0c10*/  LOP3.LUT R5, R0, 0x7ff0, RZ, 0xc0, !PT ;  /* 0x00007ff000057812 */ /* 0x000fe400078ec0ff */
[----:B------:R-:W-:Y:S01]  /*0c20*/  CS2R R6, SRZ ;  /* 0x0000000000067805 */ /* 0x000fe2000001ff00 */
[----:B------:R-:W-:Y:S02]  /*0c30*/  IMAD.MOV.U32 R4, RZ, RZ, RZ ;  /* 0x000000ffff047224 */ /* 0x000fe400078e00ff */
[----:B------:R-:W-:Y:S01]  /*0c40*/  IMAD.MOV.U32 R8, RZ, RZ, R5 ;  /* 0x000000ffff087224 */ /* 0x000fe200078e0005 */
[----:B0-----:R-:W-:-:S04]  /*0c50*/  UIADD3 UR4, UP0, UPT, UR4, 0x20, URZ ;  /* 0x0000002004047890 */ /* 0x001fc8000ff1e0ff */
[----:B------:R-:W-:Y:S02]  /*0c60*/  UIADD3.X UR5, UPT, UPT, URZ, UR5, URZ, UP0, !UPT ;  /* 0x00000005ff057290 */ /* 0x000fe400087fe4ff */
[----:B------:R-:W-:-:S04]  /*0c70*/  IMAD.U32 R2, RZ, RZ, UR4 ;  /* 0x00000004ff027e24 */ /* 0x000fc8000f8e00ff */
[----:B------:R-:W-:-:S07]  /*0c80*/  IMAD.U32 R3, RZ, RZ, UR5 ;  /* 0x00000005ff037e24 */ /* 0x000fce000f8e00ff */
.L_x_30:
        /* <DEDUP_REMOVED lines=15> */
[----:B------:R0:W5:Y:S01]  /*0d80*/  LDG.E R9, desc[UR36][R2.64+0x1c] ;  /* 0x00001c2402097981 */ /* 0x000162000c1e1900 */
[----:B------:R-:W-:-:S04]  /*0d90*/  IADD3 R8, P0, PT, R8, -0x10, RZ ;  /* 0xfffffff008087810 */ /* 0x000fc80007f1e0ff */
[----:B------:R-:W-:Y:S02]  /*0da0*/  IADD3.X R7, PT, PT, R7, -0x1, RZ, P0, !PT ;  /* 0xffffffff07077810 */ /* 0x000fe400007fe4ff */
[----:B------:R-:W-:Y:S02]  /*0db0*/  ISETP.NE.U32.AND P0, PT, R8, RZ, PT ;  /* 0x000000ff0800720c */ /* 0x000fe40003f05070 */
[----:B0-----:R-:W-:Y:S02]  /*0dc0*/  IADD3 R2, P2, PT, R2, 0x40, RZ ;  /* 0x0000004002027810 */ /* 0x001fe40007f5e0ff */
[----:B------:R-:W-:-:S03]  /*0dd0*/  ISETP.NE.AND.EX P0, PT, R7, RZ, PT, P0 ;  /* 0x000000ff0700720c */ /* 0x000fc60003f05300 */
[----:B------:R-:W-:Y:S01]  /*0de0*/  IMAD.X R3, RZ, RZ, R3, P2 ;  /* 0x000000ffff037224 */ /* 0x000fe200010e0603 */
[----:B--2---:R-:W-:-:S04]  /*0df0*/  IADD3 R13, PT, PT, R14, R13, R4 ;  /* 0x0000000d0e0d7210 */ /* 0x004fc80007ffe004 */
[----:B---3--:R-:W-:-:S04]  /*0e00*/  IADD3 R13, PT, PT, R15, R16, R13 ;  /* 0x000000100f0d7210 */ /* 0x008fc80007ffe00d */
[----:B----4-:R-:W-:-:S04]  /*0e10*/  IADD3 R13, PT, PT, R17, R18, R13 ;  /* 0x00000012110d7210 */ /* 0x010fc80007ffe00d */
[----:B-----5:R-:W-:-:S04]  /*0e20*/  IADD3 R13, PT, PT, R19, R20, R13 ;  /* 0x00000014130d7210 */ /* 0x020fc80007ffe00d */
[----:B------:R-:W-:-:S04]  /*0e30*/  IADD3 R13, PT, PT, R21, R22, R13 ;  /* 0x00000016150d7210 */ /* 0x000fc80007ffe00d */
[----:B------:R-:W-:-:S04]  /*0e40*/  IADD3 R13, PT, PT, R23, R24, R13 ;  /* 0x00000018170d7210 */ /* 0x000fc80007ffe00d */
[----:B------:R-:W-:-:S04]  /*0e50*/  IADD3 R11, PT, PT, R11, R12, R13 ;  /* 0x0000000c0b0b7210 */ /* 0x000fc80007ffe00d */
[----:B------:R-:W-:Y:S01]  /*0e60*/  IADD3 R4, PT, PT, R9, R10, R11 ;  /* 0x0000000a09047210 */ /* 0x000fe20007ffe00b */
[----:B------:R-:W-:Y:S06]  /*0e70*/  @P0 BRA `(.L_x_30) ;  /* 0xfffffffc00840947 */ /* 0x000fec000383ffff */
.L_x_29:
[----:B------:R-:W-:Y:S05]  /*0e80*/  @!P1 BRA `(.L_x_28) ;  /* 0x0000000000cc9947 */ /* 0x000fea0003800000 */
[C---:B------:R-:W-:Y:S02]  /*0e90*/  LOP3.LUT P0, RZ, R0.reuse, 0x8, RZ, 0xc0, !PT ;  /* 0x0000000800ff7812 */ /* 0x040fe4000780c0ff */
[----:B------:R-:W-:-:S11]  /*0ea0*/  LOP3.LUT P1, RZ, R0, 0x7, RZ, 0xc0, !PT ;  /* 0x0000000700ff7812 */ /* 0x000fd6000782c0ff */
[----:B------:R-:W-:Y:S05]  /*0eb0*/  @!P0 BRA `(.L_x_31) ;  /* 0x0000000000448947 */ /* 0x000fea0003800000 */
[----:B------:R-:W0:Y:S02]  /*0ec0*/  LDC.64 R2, c[0x0][0x388] ;  /* 0x0000e200ff027b82 */ /* 0x000e240000000a00 */
[----:B0-----:R-:W-:-:S04]  /*0ed0*/  LEA R2, P0, R5, R2, 0x2 ;  /* 0x0000000205027211 */ /* 0x001fc800078010ff */
[----:B------:R-:W-:-:S05]  /*0ee0*/  LEA.HI.X R3, R5, R3, R6, 0x2, P0 ;  /* 0x0000000305037211 */ /* 0x000fca00000f1406 */
        /* <DEDUP_REMOVED lines=14> */
.L_x_31:
        /* <DEDUP_REMOVED lines=10> */
[----:B------:R-:W3:Y:S01]  /*1070*/  LDG.E R10, desc[UR36][R2.64+0xc] ;  /* 0x00000c24020a7981 */ /* 0x000ee2000c1e1900 */
[----:B------:R-:W-:-:S05]  /*1080*/  IADD3 R5, P0, PT, R5, 0x4, RZ ;  /* 0x0000000405057810 */ /* 0x000fca0007f1e0ff */
[----:B------:R-:W-:Y:S01]  /*1090*/  IMAD.X R6, RZ, RZ, R6, P0 ;  /* 0x000000ffff067224 */ /* 0x000fe200000e0606 */
[----:B--2---:R-:W-:-:S04]  /*10a0*/  IADD3 R4, PT, PT, R8, R7, R4 ;  /* 0x0000000708047210 */ /* 0x004fc80007ffe004 */
[----:B---3--:R-:W-:-:S07]  /*10b0*/  IADD3 R4, PT, PT, R10, R9, R4 ;  /* 0x000000090a047210 */ /* 0x008fce0007ffe004 */
.L_x_32:
[----:B------:R-:W-:Y:S05]  /*10c0*/  @!P1 BRA `(.L_x_28) ;  /* 0x00000000003c9947 */ /* 0x000fea0003800000 */
[----:B------:R-:W0:Y:S01]  /*10d0*/  LDC.64 R2, c[0x0][0x388] ;  /* 0x0000e200ff027b82 */ /* 0x000e220000000a00 */
[----:B------:R-:W-:Y:S01]  /*10e0*/  LOP3.LUT R0, R0, 0x3, RZ, 0xc0, !PT ;  /* 0x0000000300007812 */ /* 0x000fe200078ec0ff */
[----:B------:R-:W-:Y:S01]  /*10f0*/  IMAD.MOV.U32 R7, RZ, RZ, RZ ;  /* 0x000000ffff077224 */ /* 0x000fe200078e00ff */
[----:B0-----:R-:W-:-:S04]  /*1100*/  LEA R2, P0, R5, R2, 0x2 ;  /* 0x0000000205027211 */ /* 0x001fc800078010ff */
[----:B------:R-:W-:-:S09]  /*1110*/  LEA.HI.X R5, R5, R3, R6, 0x2, P0 ;  /* 0x0000000305057211 */ /* 0x000fd200000f1406 */
.L_x_33:
[----:B------:R-:W-:-:S06]  /*1120*/  IMAD.MOV.U32 R3, RZ, RZ, R5 ;  /* 0x000000ffff037224 */ /* 0x000fcc00078e0005 */
[----:B------:R0:W2:Y:S01]  /*1130*/  LDG.E R3, desc[UR36][R2.64] ;  /* 0x0000002402037981 */ /* 0x0000a2000c1e1900 */
[----:B------:R-:W-:-:S04]  /*1140*/  IADD3 R0, P0, PT, R0, -0x1, RZ ;  /* 0xffffffff00007810 */ /* 0x000fc80007f1e0ff */
[----:B------:R-:W-:Y:S02]  /*1150*/  IADD3.X R7, PT, PT, R7, -0x1, RZ, P0, !PT ;  /* 0xffffffff07077810 */ /* 0x000fe400007fe4ff */
[----:B------:R-:W-:Y:S02]  /*1160*/  ISETP.NE.U32.AND P0, PT, R0, RZ, PT ;  /* 0x000000ff0000720c */ /* 0x000fe40003f05070 */
[----:B0-----:R-:W-:Y:S02]  /*1170*/  IADD3 R2, P1, PT, R2, 0x4, RZ ;  /* 0x0000000402027810 */ /* 0x001fe40007f3e0ff */
[----:B------:R-:W-:-:S03]  /*1180*/  ISETP.NE.AND.EX P0, PT, R7, RZ, PT, P0 ;  /* 0x000000ff0700720c */ /* 0x000fc60003f05300 */
[----:B------:R-:W-:Y:S02]  /*1190*/  IMAD.X R5, RZ, RZ, R5, P1 ;  /* 0x000000ffff057224 */ /* 0x000fe400008e0605 */
[----:B--2---:R-:W-:-:S08]  /*11a0*/  IMAD.IADD R4, R3, 0x1, R4 ;  /* 0x0000000103047824 */ /* 0x004fd000078e0204 */
[----:B------:R-:W-:Y:S05]  /*11b0*/  @P0 BRA `(.L_x_33) ;  /* 0xfffffffc00d80947 */ /* 0x000fea000383ffff */
.L_x_28:
[----:B------:R-:W0:Y:S02]  /*11c0*/  LDC.64 R2, c[0x0][0x390] ;  /* 0x0000e400ff027b82 */ /* 0x000e240000000a00 */
[----:B0-----:R-:W-:Y:S01]  /*11d0*/  STG.E desc[UR36][R2.64], R4 ;  /* 0x0000000402007986 */ /* 0x001fe2000c101924 */
[----:B------:R-:W-:Y:S05]  /*11e0*/  EXIT ;  /* 0x000000000000794d */ /* 0x000fea0003800000 */
.L_x_34:
        /* <DEDUP_REMOVED lines=9> */
.L_x_38:


//--------------------- .text.int_map_errcount    --------------------------
	.section	.text.int_map_errcount,"ax",@progbits
	.align	128
        .global         int_map_errcount
        .type           int_map_errcount,@function
        .size           int_map_errcount,(.L_x_39 - int_map_errcount)
        .other          int_map_errcount,@"STO_CUDA_ENTRY STV_DEFAULT"
int_map_errcount:
.text.int_map_errcount:
[----:B------:R-:W-:Y:S01]  /*0000*/  LDC R1, c[0x0][0x37c] ;  /* 0x0000df00ff017b82 */ /* 0x000fe20000000800 */
[----:B------:R-:W0:Y:S07]  /*0010*/  S2R R0, SR_TID.X ;  /* 0x0000000000007919 */ /* 0x000e2e0000002100 */
[----:B------:R-:W0:Y:S01]  /*0020*/  S2UR UR4, SR_CTAID.X ;  /* 0x00000000000479c3 */ /* 0x000e220000002500 */
[----:B------:R-:W1:Y:S07]  /*0030*/  LDCU UR5, c[0x0][0x380] ;  /* 0x00007000ff0577ac */ /* 0x000e6e0008000800 */
[----:B------:R-:W0:Y:S02]  /*0040*/  LDC R7, c[0x0][0x360] ;  /* 0x0000d800ff077b82 */ /* 0x000e240000000800 */
[----:B0-----:R-:W-:-:S05]  /*0050*/  IMAD R7, R7, UR4, R0 ;  /* 0x0000000407077c24 */ /* 0x001fca000f8e0200 */
[----:B-1----:R-:W-:-:S13]  /*0060*/  ISETP.GE.AND P0, PT, R7, UR5, PT ;  /* 0x0000000507007c0c */ /* 0x002fda000bf06270 */
[----:B------:R-:W-:Y:S05]  /*0070*/  @P0 EXIT ;  /* 0x000000000000094d */ /* 0x000fea0003800000 */
[----:B------:R-:W0:Y:S01]  /*0080*/  LDC.64 R2, c[0x0][0x388] ;  /* 0x0000e200ff027b82 */ /* 0x000e220000000a00 */
[----:B------:R-:W1:Y:S01]  /*0090*/  LDCU.64 UR4, c[0x0][0x358] ;  /* 0x00006b00ff0477ac */ /* 0x000e620008000a00 */
[----:B0-----:R-:W-:-:S06]  /*00a0*/  IMAD.WIDE R2, R7, 0x4, R2 ;  /* 0x0000000407027825 */ /* 0x001fcc00078e0202 */
[----:B-1----:R-:W2:Y:S02]  /*00b0*/  LDG.E R2, desc[UR4][R2.64] ;  /* 0x0000000402027981 */ /* 0x002ea4000c1e1900 */
[----:B--2---:R-:W-:-:S04]  /*00c0*/  IADD3 R0, PT, PT, R2, -0x32, RZ ;  /* 0xffffffce02007810 */ /* 0x004fc80007ffe0ff */
[----:B------:R-:W-:-:S13]  /*00d0*/  ISETP.GT.U32.AND P0, PT, R0, 0x1d, PT ;  /* 0x0000001d0000780c */ /* 0x000fda0003f04070 */
[----:B------:R-:W0:Y:S02]  /*00e0*/  @!P0 LDC.64 R4, c[0x0][0x390] ;  /* 0x0000e400ff048b82 */ /* 0x000e240000000a00 */
[----:B0-----:R-:W-:-:S05]  /*00f0*/  @!P0 IMAD.WIDE R4, R7, 0x4, R4 ;  /* 0x0000000407048825 */ /* 0x001fca00078e0204 */
[----:B------:R0:W-:Y:S01]  /*0100*/  @!P0 STG.E desc[UR4][R4.64], RZ ;  /* 0x000000ff04008986 */ /* 0x0001e2000c101904 */
[----:B------:R-:W-:Y:S05]  /*0110*/  @!P0 EXIT ;  /* 0x000000000000894d */ /* 0x000fea0003800000 */
[----:B------:R-:W1:Y:S01]  /*0120*/  LDC.64 R2, c[0x0][0x390] ;  /* 0x0000e400ff027b82 */ /* 0x000e620000000a00 */
[----:B0-----:R-:W-:Y:S02]  /*0130*/  HFMA2 R5, -RZ, RZ, 0, 5.9604644775390625e-08 ;  /* 0x00000001ff057431 */ /* 0x001fe400000001ff */
[----:B-1----:R-:W-:-:S05]  /*0140*/  IMAD.WIDE R2, R7, 0x4, R2 ;  /* 0x0000000407027825 */ /* 0x002fca00078e0202 */
[----:B------:R-:W-:Y:S01]  /*0150*/  STG.E desc[UR4][R2.64], R5 ;  /* 0x0000000502007986 */ /* 0x000fe2000c101904 */
[----:B------:R-:W-:Y:S05]  /*0160*/  EXIT ;  /* 0x000000000000794d */ /* 0x000fea0003800000 */
.L_x_35:
        /* <DEDUP_REMOVED lines=9> */
.L_x_39:


//--------------------- .text.long_map_errcount   --------------------------
	.section	.text.long_map_errcount,"ax",@progbits
	.align	128
        .global         long_map_errcount
        .type           long_map_errcount,@function
        .size           long_map_errcount,(.L_x_40 - long_map_errcount)
        .other          long_map_errcount,@"STO_CUDA_ENTRY STV_DEFAULT"
long_map_errcount:
.text.long_map_errcount:
        /* <DEDUP_REMOVED lines=11> */
[----:B-1----:R-:W2:Y:S02]  /*00b0*/  LDG.E.64 R2, desc[UR4][R2.64] ;  /* 0x0000000402027981 */ /* 0x002ea4000c1e1b00 */
[----:B--2---:R-:W-:-:S04]  /*00c0*/  ISETP.GE.U32.AND P0, PT, R2, 0x186a1, PT ;  /* 0x000186a10200780c */ /* 0x004fc80003f06070 */
[----:B------:R-:W-:-:S13]  /*00d0*/  ISETP.GE.AND.EX P0, PT, R3, RZ, PT, P0 ;  /* 0x000000ff0300720c */ /* 0x000fda0003f06300 */
[----:B------:R-:W0:Y:S02]  /*00e0*/  @P0 LDC.64 R4, c[0x0][0x390] ;  /* 0x0000e400ff040b82 */ /* 0x000e240000000a00 */
[----:B0-----:R-:W-:-:S05]  /*00f0*/  @P0 IMAD.WIDE R4, R7, 0x8, R4 ;  /* 0x0000000807040825 */ /* 0x001fca00078e0204 */
[----:B------:R0:W-:Y:S01]  /*0100*/  @P0 STG.E.64 desc[UR4][R4.64], RZ ;  /* 0x000000ff04000986 */ /* 0x0001e2000c101b04 */
[----:B------:R-:W-:Y:S05]  /*0110*/  @P0 EXIT ;  /* 0x000000000000094d */ /* 0x000fea0003800000 */
[----:B0-----:R-:W0:Y:S01]  /*0120*/  LDC.64 R4, c[0x0][0x390] ;  /* 0x0000e400ff047b82 */ /* 0x001e220000000a00 */
[----:B------:R-:W-:Y:S01]  /*0130*/  HFMA2 R2, -RZ, RZ, 0, 5.9604644775390625e-08 ;  /* 0x00000001ff027431 */ /* 0x000fe200000001ff */
[----:B------:R-:W-:Y:S01]  /*0140*/  MOV R3, 0x0 ;  /* 0x0000000000037802 */ /* 0x000fe20000000f00 */
[----:B0-----:R-:W-:-:S05]  /*0150*/  IMAD.WIDE R4, R7, 0x8, R4 ;  /* 0x0000000807047825 */ /* 0x001fca00078e0204 */
[----:B------:R-:W-:Y:S01]  /*0160*/  STG.E.64 desc[UR4][R4.64], R2 ;  /* 0x0000000204007986 */ /* 0x000fe2000c101b04 */
[----:B------:R-:W-:Y:S05]  /*0170*/  EXIT ;  /* 0x000000000000794d */ /* 0x000fea0003800000 */
.L_x_36:
        /* <DEDUP_REMOVED lines=16> */
.L_x_40:


//--------------------- .nv.global.init           --------------------------
	.section	.nv.global.init,"aw",@progbits
.nv.global.init:
	.type		$str$1,@object
	.size		$str$1,($str - $str$1)
$str$1:
        /*0000*/ 	.byte	0x2f, 0x74, 0x6d, 0x70, 0x2f, 0x73, 0x61, 0x73, 0x73, 0x5f, 0x63, 0x75, 0x5f, 0x6d, 0x6c, 0x64
        /*0010*/ 	.byte	0x5f, 0x72, 0x33, 0x38, 0x70, 0x2f, 0x6b, 0x2e, 0x63, 0x75, 0x00
	.type		$str,@object
	.size		$str,(__unnamed_2 - $str)
$str:
        /*001b*/ 	.byte	0x6a, 0x75, 0x6d, 0x70, 0x20, 0x3d, 0x3d, 0x20, 0x62, 0x6c, 0x6f, 0x63, 0x6b, 0x44, 0x69, 0x6d
        /*002b*/ 	.byte	0x2e, 0x78, 0x20, 0x2a, 0x20, 0x67, 0x72, 0x69, 0x64, 0x44, 0x69, 0x6d, 0x2e, 0x78, 0x00
	.type		__unnamed_2,@object
	.size		__unnamed_2,(__unnamed_1 - __unnamed_2)
__unnamed_2:
        /*003a*/ 	.byte	0x76, 0x6f, 0x69, 0x64, 0x20, 0x73, 0x75, 0x6d, 0x6c, 0x28, 0x69, 0x6e, 0x74, 0x2c, 0x20, 0x6c
        /*004a*/ 	.byte	0x6f, 0x6e, 0x67, 0x20, 0x2a, 0x2c, 0x20, 0x6c, 0x6f, 0x6e, 0x67, 0x20, 0x2a, 0x2c, 0x20, 0x69
        /*005a*/ 	.byte	0x6e, 0x74, 0x2c, 0x20, 0x69, 0x6e, 0x74, 0x29, 0x00
	.type		__unnamed_1,@object
	.size		__unnamed_1,(.L_0 - __unnamed_1)
__unnamed_1:
        /*0063*/ 	.byte	0x76, 0x6f, 0x69, 0x64, 0x20, 0x73, 0x75, 0x6d, 0x28, 0x69, 0x6e, 0x74, 0x20, 0x2a, 0x2c, 0x20
        /*0073*/ 	.byte	0x69, 0x6e, 0x74, 0x20, 0x2a, 0x2c, 0x20, 0x69, 0x6e, 0x74, 0x20, 0x2a, 0x2c, 0x20, 0x69, 0x6e
        /*0083*/ 	.byte	0x74, 0x20, 0x2a, 0x2c, 0x20, 0x69, 0x6e, 0x74, 0x20, 0x2a, 0x29, 0x00
.L_0:


//--------------------- .nv.shared.reserved.0     --------------------------
	.section	.nv.shared.reserved.0,"aw",@nobits
	.weak		__nv_reservedSMEM_offset_0_alias
	.size		__nv_reservedSMEM_offset_0_alias, 0, 64
	.other		__nv_reservedSMEM_offset_0_alias,@"STO_CUDA_RESERVED_SHARED STV_DEFAULT"
__nv_reservedSMEM_offset_0_alias:
	.zero		0
	.zero		64


//--------------------- .nv.constant0.suml        --------------------------
	.section	.nv.constant0.suml,"a",@progbits
	.sectionflags	@""
	.align	4
.nv.constant0.suml:
	.zero		928


//--------------------- .nv.constant0.sum         --------------------------
	.section	.nv.constant0.sum,"a",@progbits
	.sectionflags	@""
	.align	4
.nv.constant0.sum:
	.zero		936


//--------------------- .nv.constant0.int_map_errcount --------------------------
	.section	.nv.constant0.int_map_errcount,"a",@progbits
	.sectionflags	@""
	.align	4
.nv.constant0.int_map_errcount:
	.zero		920


//--------------------- .nv.constant0.long_map_errcount --------------------------
	.section	.nv.constant0.long_map_errcount,"a",@progbits
	.sectionflags	@""
	.align	4
.nv.constant0.long_map_errcount:
	.zero		920


//--------------------- SYMBOLS --------------------------

	.type		.nv.reservedSmem.offset0,@object
	.size		.nv.reservedSmem.offset0,0x4
	.type		__assertfail,@function
